//
// Generated by NVIDIA NVVM Compiler
//
// Compiler Build ID: CL-36424714
// Cuda compilation tools, release 13.0, V13.0.88
// Based on NVVM 20.0.0
//

.version 9.0
.target sm_100
.address_size 64

	// .globl	_Z23insertion_sort_segmentsPfii
.extern .shared .align 16 .b8 shared_data[];
.extern .shared .align 16 .b8 shared_mem[];

.visible .entry _Z23insertion_sort_segmentsPfii(
	.param .u64 .ptr .align 1 _Z23insertion_sort_segmentsPfii_param_0,
	.param .u32 _Z23insertion_sort_segmentsPfii_param_1,
	.param .u32 _Z23insertion_sort_segmentsPfii_param_2
)
{
	.reg .pred 	%p<17>;
	.reg .b32 	%r<51>;
	.reg .b32 	%f<5>;
	.reg .b64 	%rd<7>;

	ld.param.u64 	%rd2, [_Z23insertion_sort_segmentsPfii_param_0];
	ld.param.u32 	%r21, [_Z23insertion_sort_segmentsPfii_param_1];
	ld.param.u32 	%r23, [_Z23insertion_sort_segmentsPfii_param_2];
	cvta.to.global.u64 	%rd1, %rd2;
	mov.u32 	%r24, %ctaid.x;
	mul.lo.s32 	%r1, %r21, %r24;
	mov.u32 	%r50, %tid.x;
	setp.lt.s32 	%p2, %r50, %r21;
	add.s32 	%r49, %r50, %r1;
	setp.lt.s32 	%p3, %r49, %r23;
	and.pred  	%p1, %p2, %p3;
	not.pred 	%p4, %p1;
	@%p4 bra 	$L__BB0_3;
	mov.u32 	%r4, %ntid.x;
	mov.u32 	%r44, %r49;
	mov.u32 	%r45, %r50;
$L__BB0_2:
	mul.wide.s32 	%rd3, %r44, 4;
	add.s64 	%rd4, %rd1, %rd3;
	ld.global.f32 	%f3, [%rd4];
	shl.b32 	%r26, %r45, 2;
	mov.u32 	%r27, shared_data;
	add.s32 	%r28, %r27, %r26;
	st.shared.f32 	[%r28], %f3;
	add.s32 	%r45, %r45, %r4;
	setp.lt.s32 	%p5, %r45, %r21;
	add.s32 	%r44, %r45, %r1;
	setp.lt.s32 	%p6, %r44, %r23;
	and.pred  	%p7, %p5, %p6;
	@%p7 bra 	$L__BB0_2;
$L__BB0_3:
	bar.sync 	0;
	setp.ne.s32 	%p8, %r50, 0;
	@%p8 bra 	$L__BB0_10;
	add.s32 	%r29, %r1, %r21;
	min.s32 	%r30, %r29, %r23;
	sub.s32 	%r9, %r30, %r1;
	setp.lt.s32 	%p9, %r9, 2;
	@%p9 bra 	$L__BB0_10;
	mov.b32 	%r46, 1;
	mov.u32 	%r33, shared_data;
$L__BB0_6:
	shl.b32 	%r32, %r46, 2;
	add.s32 	%r34, %r33, %r32;
	ld.shared.f32 	%f1, [%r34];
	mov.u32 	%r47, %r46;
$L__BB0_7:
	shl.b32 	%r35, %r47, 2;
	add.s32 	%r12, %r33, %r35;
	ld.shared.f32 	%f2, [%r12+-4];
	setp.leu.f32 	%p10, %f2, %f1;
	mov.u32 	%r48, %r47;
	@%p10 bra 	$L__BB0_9;
	add.s32 	%r13, %r47, -1;
	st.shared.f32 	[%r12], %f2;
	setp.gt.s32 	%p11, %r47, 1;
	mov.b32 	%r48, 0;
	mov.u32 	%r47, %r13;
	@%p11 bra 	$L__BB0_7;
$L__BB0_9:
	shl.b32 	%r38, %r48, 2;
	add.s32 	%r40, %r33, %r38;
	st.shared.f32 	[%r40], %f1;
	add.s32 	%r46, %r46, 1;
	setp.ne.s32 	%p12, %r46, %r9;
	@%p12 bra 	$L__BB0_6;
$L__BB0_10:
	bar.sync 	0;
	@%p4 bra 	$L__BB0_13;
	mov.u32 	%r16, %ntid.x;
	mov.u32 	%r42, shared_data;
$L__BB0_12:
	shl.b32 	%r41, %r50, 2;
	add.s32 	%r43, %r42, %r41;
	ld.shared.f32 	%f4, [%r43];
	mul.wide.s32 	%rd5, %r49, 4;
	add.s64 	%rd6, %rd1, %rd5;
	st.global.f32 	[%rd6], %f4;
	add.s32 	%r50, %r50, %r16;
	setp.lt.s32 	%p14, %r50, %r21;
	add.s32 	%r49, %r50, %r1;
	setp.lt.s32 	%p15, %r49, %r23;
	and.pred  	%p16, %p14, %p15;
	@%p16 bra 	$L__BB0_12;
$L__BB0_13:
	ret;

}
	// .globl	_Z14merge_segmentsPKfPfii
.visible .entry _Z14merge_segmentsPKfPfii(
	.param .u64 .ptr .align 1 _Z14merge_segmentsPKfPfii_param_0,
	.param .u64 .ptr .align 1 _Z14merge_segmentsPKfPfii_param_1,
	.param .u32 _Z14merge_segmentsPKfPfii_param_2,
	.param .u32 _Z14merge_segmentsPKfPfii_param_3
)
{
	.reg .pred 	%p<31>;
	.reg .b32 	%r<111>;
	.reg .b32 	%f<17>;
	.reg .b64 	%rd<14>;

	ld.param.u64 	%rd3, [_Z14merge_segmentsPKfPfii_param_0];
	ld.param.u64 	%rd4, [_Z14merge_segmentsPKfPfii_param_1];
	ld.param.u32 	%r44, [_Z14merge_segmentsPKfPfii_param_2];
	ld.param.u32 	%r45, [_Z14merge_segmentsPKfPfii_param_3];
	cvta.to.global.u64 	%rd1, %rd4;
	cvta.to.global.u64 	%rd2, %rd3;
	mov.u32 	%r46, %ctaid.x;
	mul.lo.s32 	%r47, %r46, %r44;
	shl.b32 	%r1, %r47, 1;
	add.s32 	%r48, %r1, %r44;
	min.s32 	%r2, %r48, %r45;
	add.s32 	%r49, %r2, %r44;
	min.s32 	%r3, %r49, %r45;
	setp.lt.s32 	%p4, %r48, %r45;
	@%p4 bra 	$L__BB1_4;
	mov.u32 	%r97, %tid.x;
	sub.s32 	%r5, %r2, %r1;
	setp.ge.s32 	%p5, %r97, %r5;
	@%p5 bra 	$L__BB1_35;
	mov.u32 	%r6, %ntid.x;
$L__BB1_3:
	add.s32 	%r50, %r97, %r1;
	mul.wide.s32 	%rd5, %r50, 4;
	add.s64 	%rd6, %rd2, %rd5;
	ld.global.f32 	%f7, [%rd6];
	add.s64 	%rd7, %rd1, %rd5;
	st.global.f32 	[%rd7], %f7;
	add.s32 	%r97, %r97, %r6;
	setp.lt.s32 	%p6, %r97, %r5;
	@%p6 bra 	$L__BB1_3;
	bra.uni 	$L__BB1_35;
$L__BB1_4:
	sub.s32 	%r9, %r2, %r1;
	sub.s32 	%r10, %r3, %r2;
	shl.b32 	%r11, %r44, 2;
	mov.u32 	%r110, %tid.x;
	setp.ge.s32 	%p7, %r110, %r9;
	@%p7 bra 	$L__BB1_7;
	mov.u32 	%r13, %ntid.x;
	mov.u32 	%r98, %r110;
$L__BB1_6:
	add.s32 	%r51, %r98, %r1;
	mul.wide.s32 	%rd8, %r51, 4;
	add.s64 	%rd9, %rd2, %rd8;
	ld.global.f32 	%f8, [%rd9];
	shl.b32 	%r52, %r98, 2;
	mov.u32 	%r53, shared_mem;
	add.s32 	%r54, %r53, %r52;
	st.shared.f32 	[%r54], %f8;
	add.s32 	%r98, %r98, %r13;
	setp.lt.s32 	%p8, %r98, %r9;
	@%p8 bra 	$L__BB1_6;
$L__BB1_7:
	mov.u32 	%r56, shared_mem;
	add.s32 	%r14, %r56, %r11;
	setp.ge.s32 	%p9, %r110, %r10;
	@%p9 bra 	$L__BB1_10;
	mov.u32 	%r15, %ntid.x;
	mov.u32 	%r99, %r110;
$L__BB1_9:
	add.s32 	%r57, %r99, %r2;
	mul.wide.s32 	%rd10, %r57, 4;
	add.s64 	%rd11, %rd2, %rd10;
	ld.global.f32 	%f9, [%rd11];
	shl.b32 	%r58, %r99, 2;
	add.s32 	%r59, %r14, %r58;
	st.shared.f32 	[%r59], %f9;
	add.s32 	%r99, %r99, %r15;
	setp.lt.s32 	%p10, %r99, %r10;
	@%p10 bra 	$L__BB1_9;
$L__BB1_10:
	add.s32 	%r20, %r14, %r11;
	bar.sync 	0;
	mov.u32 	%r21, %ntid.x;
	sub.s32 	%r22, %r3, %r1;
	setp.ge.s32 	%p11, %r110, %r22;
	@%p11 bra 	$L__BB1_33;
	max.s32 	%r60, %r9, %r10;
	setp.gt.s32 	%p1, %r60, 0;
	not.pred 	%p12, %p1;
	mov.u32 	%r100, %r110;
$L__BB1_12:
	mov.b32 	%r105, 0;
	@%p12 bra 	$L__BB1_25;
	mov.b32 	%r107, 0;
	mov.u32 	%r108, %r10;
	mov.u32 	%r106, %r9;
	mov.u32 	%r105, %r107;
$L__BB1_14:
	add.s32 	%r63, %r106, %r105;
	shr.u32 	%r64, %r63, 31;
	add.s32 	%r65, %r63, %r64;
	shr.s32 	%r28, %r65, 1;
	add.s32 	%r29, %r108, %r107;
	shr.u32 	%r66, %r29, 31;
	add.s32 	%r67, %r29, %r66;
	shr.s32 	%r30, %r67, 1;
	add.s32 	%r68, %r30, %r28;
	setp.gt.s32 	%p13, %r68, %r100;
	@%p13 bra 	$L__BB1_20;
	setp.eq.s32 	%p14, %r28, %r9;
	@%p14 bra 	$L__BB1_18;
	setp.ge.s32 	%p15, %r30, %r10;
	@%p15 bra 	$L__BB1_19;
	shl.b32 	%r69, %r28, 2;
	add.s32 	%r71, %r56, %r69;
	ld.shared.f32 	%f10, [%r71];
	shl.b32 	%r72, %r30, 2;
	add.s32 	%r73, %r14, %r72;
	ld.shared.f32 	%f11, [%r73];
	setp.leu.f32 	%p16, %f10, %f11;
	@%p16 bra 	$L__BB1_19;
$L__BB1_18:
	add.s32 	%r107, %r30, 1;
	bra.uni 	$L__BB1_24;
$L__BB1_19:
	add.s32 	%r105, %r28, 1;
	bra.uni 	$L__BB1_24;
$L__BB1_20:
	add.s32 	%r74, %r29, 1;
	setp.lt.u32 	%p18, %r74, 3;
	mov.pred 	%p30, -1;
	@%p18 bra 	$L__BB1_23;
	setp.ge.s32 	%p20, %r28, %r9;
	mov.pred 	%p30, 0;
	@%p20 bra 	$L__BB1_23;
	shl.b32 	%r75, %r28, 2;
	add.s32 	%r77, %r56, %r75;
	ld.shared.f32 	%f12, [%r77];
	shl.b32 	%r78, %r30, 2;
	add.s32 	%r79, %r14, %r78;
	ld.shared.f32 	%f13, [%r79+-4];
	setp.le.f32 	%p30, %f12, %f13;
$L__BB1_23:
	selp.b32 	%r106, %r28, %r106, %p30;
	selp.b32 	%r108, %r108, %r30, %p30;
$L__BB1_24:
	setp.lt.s32 	%p21, %r105, %r106;
	setp.lt.s32 	%p22, %r107, %r108;
	or.pred  	%p23, %p21, %p22;
	@%p23 bra 	$L__BB1_14;
$L__BB1_25:
	sub.s32 	%r40, %r100, %r105;
	setp.lt.s32 	%p24, %r105, %r9;
	@%p24 bra 	$L__BB1_28;
	shl.b32 	%r80, %r40, 2;
	add.s32 	%r81, %r14, %r80;
	ld.shared.f32 	%f16, [%r81];
$L__BB1_27:
	shl.b32 	%r92, %r100, 2;
	add.s32 	%r93, %r20, %r92;
	st.shared.f32 	[%r93], %f16;
	bra.uni 	$L__BB1_32;
$L__BB1_28:
	setp.lt.s32 	%p25, %r40, %r10;
	@%p25 bra 	$L__BB1_30;
	shl.b32 	%r82, %r105, 2;
	add.s32 	%r84, %r56, %r82;
	ld.shared.f32 	%f15, [%r84];
	bra.uni 	$L__BB1_31;
$L__BB1_30:
	shl.b32 	%r85, %r105, 2;
	add.s32 	%r87, %r56, %r85;
	ld.shared.f32 	%f15, [%r87];
	shl.b32 	%r88, %r40, 2;
	add.s32 	%r89, %r14, %r88;
	ld.shared.f32 	%f16, [%r89];
	setp.gtu.f32 	%p26, %f15, %f16;
	@%p26 bra 	$L__BB1_27;
$L__BB1_31:
	shl.b32 	%r90, %r100, 2;
	add.s32 	%r91, %r20, %r90;
	st.shared.f32 	[%r91], %f15;
$L__BB1_32:
	add.s32 	%r100, %r100, %r21;
	setp.lt.s32 	%p27, %r100, %r22;
	@%p27 bra 	$L__BB1_12;
$L__BB1_33:
	setp.ge.s32 	%p28, %r110, %r22;
	bar.sync 	0;
	@%p28 bra 	$L__BB1_35;
$L__BB1_34:
	shl.b32 	%r94, %r110, 2;
	add.s32 	%r95, %r20, %r94;
	ld.shared.f32 	%f14, [%r95];
	add.s32 	%r96, %r110, %r1;
	mul.wide.s32 	%rd12, %r96, 4;
	add.s64 	%rd13, %rd1, %rd12;
	st.global.f32 	[%rd13], %f14;
	add.s32 	%r110, %r110, %r21;
	setp.lt.s32 	%p29, %r110, %r22;
	@%p29 bra 	$L__BB1_34;
$L__BB1_35:
	ret;

}
	// .globl	_Z20merge_large_segmentsPKfPfii
.visible .entry _Z20merge_large_segmentsPKfPfii(
	.param .u64 .ptr .align 1 _Z20merge_large_segmentsPKfPfii_param_0,
	.param .u64 .ptr .align 1 _Z20merge_large_segmentsPKfPfii_param_1,
	.param .u32 _Z20merge_large_segmentsPKfPfii_param_2,
	.param .u32 _Z20merge_large_segmentsPKfPfii_param_3
)
{
	.reg .pred 	%p<25>;
	.reg .b32 	%r<61>;
	.reg .b32 	%f<14>;
	.reg .b64 	%rd<33>;

	ld.param.u64 	%rd6, [_Z20merge_large_segmentsPKfPfii_param_0];
	ld.param.u64 	%rd7, [_Z20merge_large_segmentsPKfPfii_param_1];
	ld.param.u32 	%r33, [_Z20merge_large_segmentsPKfPfii_param_2];
	ld.param.u32 	%r34, [_Z20merge_large_segmentsPKfPfii_param_3];
	cvta.to.global.u64 	%rd1, %rd7;
	cvta.to.global.u64 	%rd2, %rd6;
	mov.u32 	%r35, %ctaid.x;
	mul.lo.s32 	%r36, %r35, %r33;
	shl.b32 	%r1, %r36, 1;
	add.s32 	%r37, %r1, %r33;
	min.s32 	%r2, %r37, %r34;
	add.s32 	%r38, %r2, %r33;
	min.s32 	%r3, %r38, %r34;
	setp.lt.s32 	%p4, %r37, %r34;
	@%p4 bra 	$L__BB2_4;
	mov.u32 	%r50, %tid.x;
	sub.s32 	%r5, %r2, %r1;
	setp.ge.s32 	%p5, %r50, %r5;
	@%p5 bra 	$L__BB2_27;
	mov.u32 	%r6, %ntid.x;
$L__BB2_3:
	add.s32 	%r39, %r50, %r1;
	mul.wide.s32 	%rd8, %r39, 4;
	add.s64 	%rd9, %rd2, %rd8;
	ld.global.f32 	%f7, [%rd9];
	add.s64 	%rd10, %rd1, %rd8;
	st.global.f32 	[%rd10], %f7;
	add.s32 	%r50, %r50, %r6;
	setp.lt.s32 	%p6, %r50, %r5;
	@%p6 bra 	$L__BB2_3;
	bra.uni 	$L__BB2_27;
$L__BB2_4:
	sub.s32 	%r9, %r2, %r1;
	sub.s32 	%r10, %r3, %r2;
	mov.u32 	%r51, %tid.x;
	sub.s32 	%r12, %r3, %r1;
	setp.ge.s32 	%p7, %r51, %r12;
	@%p7 bra 	$L__BB2_27;
	mul.wide.s32 	%rd11, %r1, 4;
	add.s64 	%rd3, %rd2, %rd11;
	mul.wide.s32 	%rd12, %r2, 4;
	add.s64 	%rd4, %rd2, %rd12;
	add.s64 	%rd5, %rd1, %rd11;
	max.s32 	%r40, %r9, %r10;
	setp.gt.s32 	%p1, %r40, 0;
	mov.u32 	%r13, %ntid.x;
	not.pred 	%p8, %p1;
$L__BB2_6:
	mov.b32 	%r56, 0;
	@%p8 bra 	$L__BB2_19;
	mov.b32 	%r58, 0;
	mov.u32 	%r59, %r10;
	mov.u32 	%r57, %r9;
	mov.u32 	%r56, %r58;
$L__BB2_8:
	add.s32 	%r43, %r57, %r56;
	shr.u32 	%r44, %r43, 31;
	add.s32 	%r45, %r43, %r44;
	shr.s32 	%r19, %r45, 1;
	add.s32 	%r20, %r59, %r58;
	shr.u32 	%r46, %r20, 31;
	add.s32 	%r47, %r20, %r46;
	shr.s32 	%r21, %r47, 1;
	add.s32 	%r48, %r21, %r19;
	setp.gt.s32 	%p9, %r48, %r51;
	@%p9 bra 	$L__BB2_14;
	setp.eq.s32 	%p10, %r19, %r9;
	@%p10 bra 	$L__BB2_12;
	setp.ge.s32 	%p11, %r21, %r10;
	@%p11 bra 	$L__BB2_13;
	mul.wide.s32 	%rd13, %r19, 4;
	add.s64 	%rd14, %rd3, %rd13;
	ld.global.f32 	%f8, [%rd14];
	mul.wide.s32 	%rd15, %r21, 4;
	add.s64 	%rd16, %rd4, %rd15;
	ld.global.f32 	%f9, [%rd16];
	setp.leu.f32 	%p12, %f8, %f9;
	@%p12 bra 	$L__BB2_13;
$L__BB2_12:
	add.s32 	%r58, %r21, 1;
	bra.uni 	$L__BB2_18;
$L__BB2_13:
	add.s32 	%r56, %r19, 1;
	bra.uni 	$L__BB2_18;
$L__BB2_14:
	add.s32 	%r49, %r20, 1;
	setp.lt.u32 	%p14, %r49, 3;
	mov.pred 	%p24, -1;
	@%p14 bra 	$L__BB2_17;
	setp.ge.s32 	%p16, %r19, %r9;
	mov.pred 	%p24, 0;
	@%p16 bra 	$L__BB2_17;
	mul.wide.s32 	%rd17, %r19, 4;
	add.s64 	%rd18, %rd3, %rd17;
	ld.global.f32 	%f10, [%rd18];
	mul.wide.s32 	%rd19, %r21, 4;
	add.s64 	%rd20, %rd4, %rd19;
	ld.global.f32 	%f11, [%rd20+-4];
	setp.le.f32 	%p24, %f10, %f11;
$L__BB2_17:
	selp.b32 	%r57, %r19, %r57, %p24;
	selp.b32 	%r59, %r59, %r21, %p24;
$L__BB2_18:
	setp.lt.s32 	%p17, %r56, %r57;
	setp.lt.s32 	%p18, %r58, %r59;
	or.pred  	%p19, %p17, %p18;
	@%p19 bra 	$L__BB2_8;
$L__BB2_19:
	sub.s32 	%r31, %r51, %r56;
	setp.lt.s32 	%p20, %r56, %r9;
	@%p20 bra 	$L__BB2_22;
	mul.wide.s32 	%rd21, %r31, 4;
	add.s64 	%rd22, %rd4, %rd21;
	ld.global.f32 	%f13, [%rd22];
$L__BB2_21:
	mul.wide.u32 	%rd31, %r51, 4;
	add.s64 	%rd32, %rd5, %rd31;
	st.global.f32 	[%rd32], %f13;
	bra.uni 	$L__BB2_26;
$L__BB2_22:
	setp.lt.s32 	%p21, %r31, %r10;
	@%p21 bra 	$L__BB2_24;
	mul.wide.s32 	%rd23, %r56, 4;
	add.s64 	%rd24, %rd3, %rd23;
	ld.global.f32 	%f12, [%rd24];
	bra.uni 	$L__BB2_25;
$L__BB2_24:
	mul.wide.s32 	%rd25, %r56, 4;
	add.s64 	%rd26, %rd3, %rd25;
	ld.global.f32 	%f12, [%rd26];
	mul.wide.s32 	%rd27, %r31, 4;
	add.s64 	%rd28, %rd4, %rd27;
	ld.global.f32 	%f13, [%rd28];
	setp.gtu.f32 	%p22, %f12, %f13;
	@%p22 bra 	$L__BB2_21;
$L__BB2_25:
	mul.wide.u32 	%rd29, %r51, 4;
	add.s64 	%rd30, %rd5, %rd29;
	st.global.f32 	[%rd30], %f12;
$L__BB2_26:
	add.s32 	%r51, %r51, %r13;
	setp.lt.s32 	%p23, %r51, %r12;
	@%p23 bra 	$L__BB2_6;
$L__BB2_27:
	ret;

}


// ===== COMPILED SASS (sm_100) =====

	.target	sm_100

	.elftype	@"ET_EXEC"


//--------------------- .note.nv.tkinfo           --------------------------
	.section	.note.nv.tkinfo,"",@"SHT_NOTE"
	.sectionflags	@"SHF_NOTE_NV_TKINFO"
	.tkinfo
        /*0018*/ 	.word	0x00000002
        /*0030*/ 	.string	""
        /*0030*/ 	.string	"ptxas"
        /*0030*/ 	.string	"Cuda compilation tools, release 13.0, V13.0.88"
        /*0030*/ 	.string	"Build cuda_13.0.r13.0/compiler.36424714_0"
        /*0030*/ 	.string	"-arch sm_100 -m 64 "



//--------------------- .note.nv.cuinfo           --------------------------
	.section	.note.nv.cuinfo,"",@"SHT_NOTE"
	.sectionflags	@"SHF_NOTE_NV_CUINFO"
        /*0018*/ 	.short	0x0002
        /*001a*/ 	.short	0x0064
        /*001c*/ 	.short	0x0082
	.zero		2


//--------------------- .nv.info                  --------------------------
	.section	.nv.info,"",@"SHT_CUDA_INFO"
	.align	4


	//----- nvinfo : EIATTR_REGCOUNT
	.align		4
        /*0000*/ 	.byte	0x04, 0x2f
        /*0002*/ 	.short	(.L_1 - .L_0)
	.align		4
.L_0:
        /*0004*/ 	.word	index@(_Z23insertion_sort_segmentsPfii)
        /*0008*/ 	.word	0x00000010


	//----- nvinfo : EIATTR_FRAME_SIZE
	.align		4
.L_1:
        /*000c*/ 	.byte	0x04, 0x11
        /*000e*/ 	.short	(.L_3 - .L_2)
	.align		4
.L_2:
        /*0010*/ 	.word	index@(_Z23insertion_sort_segmentsPfii)
        /*0014*/ 	.word	0x00000000


	//----- nvinfo : EIATTR_REGCOUNT
	.align		4
.L_3:
        /*0018*/ 	.byte	0x04, 0x2f
        /*001a*/ 	.short	(.L_5 - .L_4)
	.align		4
.L_4:
        /*001c*/ 	.word	index@(_Z14merge_segmentsPKfPfii)
        /*0020*/ 	.word	0x00000016


	//----- nvinfo : EIATTR_FRAME_SIZE
	.align		4
.L_5:
        /*0024*/ 	.byte	0x04, 0x11
        /*0026*/ 	.short	(.L_7 - .L_6)
	.align		4
.L_6:
        /*0028*/ 	.word	index@(_Z14merge_segmentsPKfPfii)
        /*002c*/ 	.word	0x00000000


	//----- nvinfo : EIATTR_REGCOUNT
	.align		4
.L_7:
        /*0030*/ 	.byte	0x04, 0x2f
        /*0032*/ 	.short	(.L_9 - .L_8)
	.align		4
.L_8:
        /*0034*/ 	.word	index@(_Z20merge_large_segmentsPKfPfii)
        /*0038*/ 	.word	0x00000018


	//----- nvinfo : EIATTR_FRAME_SIZE
	.align		4
.L_9:
        /*003c*/ 	.byte	0x04, 0x11
        /*003e*/ 	.short	(.L_11 - .L_10)
	.align		4
.L_10:
        /*0040*/ 	.word	index@(_Z20merge_large_segmentsPKfPfii)
        /*0044*/ 	.word	0x00000000


	//----- nvinfo : EIATTR_MIN_STACK_SIZE
	.align		4
.L_11:
        /*0048*/ 	.byte	0x04, 0x12
        /*004a*/ 	.short	(.L_13 - .L_12)
	.align		4
.L_12:
        /*004c*/ 	.word	index@(_Z20merge_large_segmentsPKfPfii)
        /*0050*/ 	.word	0x00000000


	//----- nvinfo : EIATTR_MIN_STACK_SIZE
	.align		4
.L_13:
        /*0054*/ 	.byte	0x04, 0x12
        /*0056*/ 	.short	(.L_15 - .L_14)
	.align		4
.L_14:
        /*0058*/ 	.word	index@(_Z14merge_segmentsPKfPfii)
        /*005c*/ 	.word	0x00000000


	//----- nvinfo : EIATTR_MIN_STACK_SIZE
	.align		4
.L_15:
        /*0060*/ 	.byte	0x04, 0x12
        /*0062*/ 	.short	(.L_17 - .L_16)
	.align		4
.L_16:
        /*0064*/ 	.word	index@(_Z23insertion_sort_segmentsPfii)
        /*0068*/ 	.word	0x00000000
.L_17:


//--------------------- .nv.compat                --------------------------
	.section	.nv.compat,"",@"SHT_CUDA_COMPAT_INFO"
	.align	4
        /*0000*/ 	.byte	0x02, 0x09, 0x00, 0x00, 0x02, 0x02, 0x01, 0x00, 0x02, 0x05, 0x05, 0x00, 0x03, 0x07, 0x01, 0x01
        /*0010*/ 	.byte	0x02, 0x03, 0x00, 0x00, 0x02, 0x06, 0x01, 0x00, 0x04, 0x0b, 0x08, 0x00, 0x09, 0x00, 0x00, 0x00
        /*0020*/ 	.byte	0x00, 0x00, 0x00, 0x00


//--------------------- .nv.info._Z20merge_large_segmentsPKfPfii --------------------------
	.section	.nv.info._Z20merge_large_segmentsPKfPfii,"",@"SHT_CUDA_INFO"
	.sectionflags	@""
	.align	4


	//----- nvinfo : EIATTR_CUDA_API_VERSION
	.align		4
        /*0000*/ 	.byte	0x04, 0x37
        /*0002*/ 	.short	(.L_19 - .L_18)
.L_18:
        /*0004*/ 	.word	0x00000082


	//----- nvinfo : EIATTR_KPARAM_INFO
	.align		4
.L_19:
        /*0008*/ 	.byte	0x04, 0x17
        /*000a*/ 	.short	(.L_21 - .L_20)
.L_20:
        /*000c*/ 	.word	0x00000000
        /*0010*/ 	.short	0x0003
        /*0012*/ 	.short	0x0014
        /*0014*/ 	.byte	0x00, 0xf0, 0x11, 0x00


	//----- nvinfo : EIATTR_KPARAM_INFO
	.align		4
.L_21:
        /*0018*/ 	.byte	0x04, 0x17
        /*001a*/ 	.short	(.L_23 - .L_22)
.L_22:
        /*001c*/ 	.word	0x00000000
        /*0020*/ 	.short	0x0002
        /*0022*/ 	.short	0x0010
        /*0024*/ 	.byte	0x00, 0xf0, 0x11, 0x00


	//----- nvinfo : EIATTR_KPARAM_INFO
	.align		4
.L_23:
        /*0028*/ 	.byte	0x04, 0x17
        /*002a*/ 	.short	(.L_25 - .L_24)
.L_24:
        /*002c*/ 	.word	0x00000000
        /*0030*/ 	.short	0x0001
        /*0032*/ 	.short	0x0008
        /*0034*/ 	.byte	0x00, 0xf5, 0x21, 0x00


	//----- nvinfo : EIATTR_KPARAM_INFO
	.align		4
.L_25:
        /*0038*/ 	.byte	0x04, 0x17
        /*003a*/ 	.short	(.L_27 - .L_26)
.L_26:
        /*003c*/ 	.word	0x00000000
        /*0040*/ 	.short	0x0000
        /*0042*/ 	.short	0x0000
        /*0044*/ 	.byte	0x00, 0xf5, 0x21, 0x00


	//----- nvinfo : EIATTR_SPARSE_MMA_MASK
	.align		4
.L_27:
        /*0048*/ 	.byte	0x03, 0x50
        /*004a*/ 	.short	0x0000


	//----- nvinfo : EIATTR_MAXREG_COUNT
	.align		4
        /*004c*/ 	.byte	0x03, 0x1b
        /*004e*/ 	.short	0x00ff


	//----- nvinfo : EIATTR_MERCURY_ISA_VERSION
	.align		4
        /*0050*/ 	.byte	0x03, 0x5f
        /*0052*/ 	.short	0x0101


	//----- nvinfo : EIATTR_VRC_CTA_INIT_COUNT
	.align		4
        /*0054*/ 	.byte	0x02, 0x4a
	.zero		1
	.zero		1


	//----- nvinfo : EIATTR_EXIT_INSTR_OFFSETS
	.align		4
        /*0058*/ 	.byte	0x04, 0x1c
        /*005a*/ 	.short	(.L_29 - .L_28)


	//   ....[0]....
.L_28:
        /*005c*/ 	.word	0x000000e0


	//   ....[1]....
        /*0060*/ 	.word	0x000001a0


	//   ....[2]....
        /*0064*/ 	.word	0x000001e0


	//   ....[3]....
        /*0068*/ 	.word	0x000007c0


	//----- nvinfo : EIATTR_CRS_STACK_SIZE
	.align		4
.L_29:
        /*006c*/ 	.byte	0x04, 0x1e
        /*006e*/ 	.short	(.L_31 - .L_30)
.L_30:
        /*0070*/ 	.word	0x00000000


	//----- nvinfo : EIATTR_CBANK_PARAM_SIZE
	.align		4
.L_31:
        /*0074*/ 	.byte	0x03, 0x19
        /*0076*/ 	.short	0x0018


	//----- nvinfo : EIATTR_PARAM_CBANK
	.align		4
        /*0078*/ 	.byte	0x04, 0x0a
        /*007a*/ 	.short	(.L_33 - .L_32)
	.align		4
.L_32:
        /*007c*/ 	.word	index@(.nv.constant0._Z20merge_large_segmentsPKfPfii)
        /*0080*/ 	.short	0x0380
        /*0082*/ 	.short	0x0018


	//----- nvinfo : EIATTR_SW_WAR
	.align		4
.L_33:
        /*0084*/ 	.byte	0x04, 0x36
        /*0086*/ 	.short	(.L_35 - .L_34)
.L_34:
        /*0088*/ 	.word	0x00000008
.L_35:


//--------------------- .nv.info._Z14merge_segmentsPKfPfii --------------------------
	.section	.nv.info._Z14merge_segmentsPKfPfii,"",@"SHT_CUDA_INFO"
	.sectionflags	@""
	.align	4


	//----- nvinfo : EIATTR_CUDA_API_VERSION
	.align		4
        /*0000*/ 	.byte	0x04, 0x37
        /*0002*/ 	.short	(.L_37 - .L_36)
.L_36:
        /*0004*/ 	.word	0x00000082


	//----- nvinfo : EIATTR_KPARAM_INFO
	.align		4
.L_37:
        /*0008*/ 	.byte	0x04, 0x17
        /*000a*/ 	.short	(.L_39 - .L_38)
.L_38:
        /*000c*/ 	.word	0x00000000
        /*0010*/ 	.short	0x0003
        /*0012*/ 	.short	0x0014
        /*0014*/ 	.byte	0x00, 0xf0, 0x11, 0x00


	//----- nvinfo : EIATTR_KPARAM_INFO
	.align		4
.L_39:
        /*0018*/ 	.byte	0x04, 0x17
        /*001a*/ 	.short	(.L_41 - .L_40)
.L_40:
        /*001c*/ 	.word	0x00000000
        /*0020*/ 	.short	0x0002
        /*0022*/ 	.short	0x0010
        /*0024*/ 	.byte	0x00, 0xf0, 0x11, 0x00


	//----- nvinfo : EIATTR_KPARAM_INFO
	.align		4
.L_41:
        /*0028*/ 	.byte	0x04, 0x17
        /*002a*/ 	.short	(.L_43 - .L_42)
.L_42:
        /*002c*/ 	.word	0x00000000
        /*0030*/ 	.short	0x0001
        /*0032*/ 	.short	0x0008
        /*0034*/ 	.byte	0x00, 0xf5, 0x21, 0x00


	//----- nvinfo : EIATTR_KPARAM_INFO
	.align		4
.L_43:
        /*0038*/ 	.byte	0x04, 0x17
        /*003a*/ 	.short	(.L_45 - .L_44)
.L_44:
        /*003c*/ 	.word	0x00000000
        /*0040*/ 	.short	0x0000
        /*0042*/ 	.short	0x0000
        /*0044*/ 	.byte	0x00, 0xf5, 0x21, 0x00


	//----- nvinfo : EIATTR_SPARSE_MMA_MASK
	.align		4
.L_45:
        /*0048*/ 	.byte	0x03, 0x50
        /*004a*/ 	.short	0x0000


	//----- nvinfo : EIATTR_MAXREG_COUNT
	.align		4
        /*004c*/ 	.byte	0x03, 0x1b
        /*004e*/ 	.short	0x00ff


	//----- nvinfo : EIATTR_NUM_BARRIERS
	.align		4
        /*0050*/ 	.byte	0x02, 0x4c
        /*0052*/ 	.byte	0x01
	.zero		1


	//----- nvinfo : EIATTR_MERCURY_ISA_VERSION
	.align		4
        /*0054*/ 	.byte	0x03, 0x5f
        /*0056*/ 	.short	0x0101


	//----- nvinfo : EIATTR_VRC_CTA_INIT_COUNT
	.align		4
        /*0058*/ 	.byte	0x02, 0x4a
	.zero		1
	.zero		1


	//----- nvinfo : EIATTR_EXIT_INSTR_OFFSETS
	.align		4
        /*005c*/ 	.byte	0x04, 0x1c
        /*005e*/ 	.short	(.L_47 - .L_46)


	//   ....[0]....
.L_46:
        /*0060*/ 	.word	0x000000d0


	//   ....[1]....
        /*0064*/ 	.word	0x00000190


	//   ....[2]....
        /*0068*/ 	.word	0x000009f0


	//   ....[3]....
        /*006c*/ 	.word	0x00000a90


	//----- nvinfo : EIATTR_CRS_STACK_SIZE
	.align		4
.L_47:
        /*0070*/ 	.byte	0x04, 0x1e
        /*0072*/ 	.short	(.L_49 - .L_48)
.L_48:
        /*0074*/ 	.word	0x00000000


	//----- nvinfo : EIATTR_CBANK_PARAM_SIZE
	.align		4
.L_49:
        /*0078*/ 	.byte	0x03, 0x19
        /*007a*/ 	.short	0x0018


	//----- nvinfo : EIATTR_PARAM_CBANK
	.align		4
        /*007c*/ 	.byte	0x04, 0x0a
        /*007e*/ 	.short	(.L_51 - .L_50)
	.align		4
.L_50:
        /*0080*/ 	.word	index@(.nv.constant0._Z14merge_segmentsPKfPfii)
        /*0084*/ 	.short	0x0380
        /*0086*/ 	.short	0x0018


	//----- nvinfo : EIATTR_SW_WAR
	.align		4
.L_51:
        /*0088*/ 	.byte	0x04, 0x36
        /*008a*/ 	.short	(.L_53 - .L_52)
.L_52:
        /*008c*/ 	.word	0x00000008
.L_53:


//--------------------- .nv.info._Z23insertion_sort_segmentsPfii --------------------------
	.section	.nv.info._Z23insertion_sort_segmentsPfii,"",@"SHT_CUDA_INFO"
	.sectionflags	@""
	.align	4


	//----- nvinfo : EIATTR_CUDA_API_VERSION
	.align		4
        /*0000*/ 	.byte	0x04, 0x37
        /*0002*/ 	.short	(.L_55 - .L_54)
.L_54:
        /*0004*/ 	.word	0x00000082


	//----- nvinfo : EIATTR_KPARAM_INFO
	.align		4
.L_55:
        /*0008*/ 	.byte	0x04, 0x17
        /*000a*/ 	.short	(.L_57 - .L_56)
.L_56:
        /*000c*/ 	.word	0x00000000
        /*0010*/ 	.short	0x0002
        /*0012*/ 	.short	0x000c
        /*0014*/ 	.byte	0x00, 0xf0, 0x11, 0x00


	//----- nvinfo : EIATTR_KPARAM_INFO
	.align		4
.L_57:
        /*0018*/ 	.byte	0x04, 0x17
        /*001a*/ 	.short	(.L_59 - .L_58)
.L_58:
        /*001c*/ 	.word	0x00000000
        /*0020*/ 	.short	0x0001
        /*0022*/ 	.short	0x0008
        /*0024*/ 	.byte	0x00, 0xf0, 0x11, 0x00


	//----- nvinfo : EIATTR_KPARAM_INFO
	.align		4
.L_59:
        /*0028*/ 	.byte	0x04, 0x17
        /*002a*/ 	.short	(.L_61 - .L_60)
.L_60:
        /*002c*/ 	.word	0x00000000
        /*0030*/ 	.short	0x0000
        /*0032*/ 	.short	0x0000
        /*0034*/ 	.byte	0x00, 0xf5, 0x21, 0x00


	//----- nvinfo : EIATTR_SPARSE_MMA_MASK
	.align		4
.L_61:
        /*0038*/ 	.byte	0x03, 0x50
        /*003a*/ 	.short	0x0000


	//----- nvinfo : EIATTR_MAXREG_COUNT
	.align		4
        /*003c*/ 	.byte	0x03, 0x1b
        /*003e*/ 	.short	0x00ff


	//----- nvinfo : EIATTR_NUM_BARRIERS
	.align		4
        /*0040*/ 	.byte	0x02, 0x4c
        /*0042*/ 	.byte	0x01
	.zero		1


	//----- nvinfo : EIATTR_MERCURY_ISA_VERSION
	.align		4
        /*0044*/ 	.byte	0x03, 0x5f
        /*0046*/ 	.short	0x0101


	//----- nvinfo : EIATTR_VRC_CTA_INIT_COUNT
	.align		4
        /*0048*/ 	.byte	0x02, 0x4a
	.zero		1
	.zero		1


	//----- nvinfo : EIATTR_EXIT_INSTR_OFFSETS
	.align		4
        /*004c*/ 	.byte	0x04, 0x1c
        /*004e*/ 	.short	(.L_63 - .L_62)


	//   ....[0]....
.L_62:
        /*0050*/ 	.word	0x000003d0


	//   ....[1]....
        /*0054*/ 	.word	0x000004d0


	//----- nvinfo : EIATTR_CRS_STACK_SIZE
	.align		4
.L_63:
        /*0058*/ 	.byte	0x04, 0x1e
        /*005a*/ 	.short	(.L_65 - .L_64)
.L_64:
        /*005c*/ 	.word	0x00000000


	//----- nvinfo : EIATTR_CBANK_PARAM_SIZE
	.align		4
.L_65:
        /*0060*/ 	.byte	0x03, 0x19
        /*0062*/ 	.short	0x0010


	//----- nvinfo : EIATTR_PARAM_CBANK
	.align		4
        /*0064*/ 	.byte	0x04, 0x0a
        /*0066*/ 	.short	(.L_67 - .L_66)
	.align		4
.L_66:
        /*0068*/ 	.word	index@(.nv.constant0._Z23insertion_sort_segmentsPfii)
        /*006c*/ 	.short	0x0380
        /*006e*/ 	.short	0x0010


	//----- nvinfo : EIATTR_SW_WAR
	.align		4
.L_67:
        /*0070*/ 	.byte	0x04, 0x36
        /*0072*/ 	.short	(.L_69 - .L_68)
.L_68:
        /*0074*/ 	.word	0x00000008
.L_69:


//--------------------- .nv.callgraph             --------------------------
	.section	.nv.callgraph,"",@"SHT_CUDA_CALLGRAPH"
	.align	4
	.sectionentsize	8
	.align		4
        /*0000*/ 	.word	0x00000000
	.align		4
        /*0004*/ 	.word	0xffffffff
	.align		4
        /*0008*/ 	.word	0x00000000
	.align		4
        /*000c*/ 	.word	0xfffffffe
	.align		4
        /*0010*/ 	.word	0x00000000
	.align		4
        /*0014*/ 	.word	0xfffffffd
	.align		4
        /*0018*/ 	.word	0x00000000
	.align		4
        /*001c*/ 	.word	0xfffffffc


//--------------------- .text._Z20merge_large_segmentsPKfPfii --------------------------
	.section	.text._Z20merge_large_segmentsPKfPfii,"ax",@progbits
	.align	128
        .global         _Z20merge_large_segmentsPKfPfii
        .type           _Z20merge_large_segmentsPKfPfii,@function
        .size           _Z20merge_large_segmentsPKfPfii,(.L_x_57 - _Z20merge_large_segmentsPKfPfii)
        .other          _Z20merge_large_segmentsPKfPfii,@"STO_CUDA_ENTRY STV_DEFAULT"
_Z20merge_large_segmentsPKfPfii:
.text._Z20merge_large_segmentsPKfPfii:
[----:B------:R-:W-:Y:S08]  /*0000*/  LDC R1, c[0x0][0x37c] ;  /* 0x0000df00ff017b82 */ /* 0x000ff00000000800 */
[----:B------:R-:W0:Y:S08]  /*0010*/  S2UR UR4, SR_CTAID.X ;  /* 0x00000000000479c3 */ /* 0x000e300000002500 */
[----:B------:R-:W0:Y:S02]  /*0020*/  LDC.64 R12, c[0x0][0x390] ;  /* 0x0000e400ff0c7b82 */ /* 0x000e240000000a00 */
[----:B0-----:R-:W-:Y:S01]  /*0030*/  IMAD R3, R12, UR4, RZ ;  /* 0x000000040c037c24 */ /* 0x001fe2000f8e02ff */
[----:B------:R-:W0:Y:S03]  /*0040*/  LDCU.64 UR4, c[0x0][0x358] ;  /* 0x00006b00ff0477ac */ /* 0x000e260008000a00 */
[----:B------:R-:W-:-:S04]  /*0050*/  IMAD.SHL.U32 R3, R3, 0x2, RZ ;  /* 0x0000000203037824 */ /* 0x000fc800078e00ff */
[----:B------:R-:W-:-:S05]  /*0060*/  IMAD.IADD R0, R3, 0x1, R12 ;  /* 0x0000000103007824 */ /* 0x000fca00078e020c */
[CC--:B------:R-:W-:Y:S02]  /*0070*/  ISETP.GE.AND P0, PT, R0.reuse, R13.reuse, PT ;  /* 0x0000000d0000720c */ /* 0x0c0fe40003f06270 */
[----:B------:R-:W-:-:S04]  /*0080*/  VIMNMX R6, PT, PT, R0, R13, PT ;  /* 0x0000000d00067248 */ /* 0x000fc80003fe0100 */
[----:B------:R-:W-:-:S07]  /*0090*/  VIADDMNMX R12, R6, R12, R13, PT ;  /* 0x0000000c060c7246 */ /* 0x000fce000380010d */
[----:B0-----:R-:W-:Y:S05]  /*00a0*/  @!P0 BRA `(.L_x_0) ;  /* 0x0000000000408947 */ /* 0x001fea0003800000 */
[----:B------:R-:W0:Y:S01]  /*00b0*/  S2R R2, SR_TID.X ;  /* 0x0000000000027919 */ /* 0x000e220000002100 */
[----:B------:R-:W-:-:S05]  /*00c0*/  IMAD.IADD R0, R6, 0x1, -R3 ;  /* 0x0000000106007824 */ /* 0x000fca00078e0a03 */
[----:B0-----:R-:W-:-:S13]  /*00d0*/  ISETP.GE.AND P0, PT, R2, R0, PT ;  /* 0x000000000200720c */ /* 0x001fda0003f06270 */
[----:B------:R-:W-:Y:S05]  /*00e0*/  @P0 EXIT ;  /* 0x000000000000094d */ /* 0x000fea0003800000 */
[----:B------:R-:W0:Y:S01]  /*00f0*/  LDC.64 R8, c[0x0][0x380] ;  /* 0x0000e000ff087b82 */ /* 0x000e220000000a00 */
[----:B------:R-:W1:Y:S07]  /*0100*/  LDCU UR6, c[0x0][0x360] ;  /* 0x00006c00ff0677ac */ /* 0x000e6e0008000800 */
[----:B------:R-:W2:Y:S02]  /*0110*/  LDC.64 R10, c[0x0][0x388] ;  /* 0x0000e200ff0a7b82 */ /* 0x000ea40000000a00 */
.L_x_1:
[----:B---3--:R-:W-:-:S05]  /*0120*/  IADD3 R7, PT, PT, R3, R2, RZ ;  /* 0x0000000203077210 */ /* 0x008fca0007ffe0ff */
[----:B0-----:R-:W-:-:S06]  /*0130*/  IMAD.WIDE R4, R7, 0x4, R8 ;  /* 0x0000000407047825 */ /* 0x001fcc00078e0208 */
[----:B------:R-:W3:Y:S01]  /*0140*/  LDG.E R5, desc[UR4][R4.64] ;  /* 0x0000000404057981 */ /* 0x000ee2000c1e1900 */
[----:B--2---:R-:W-:-:S04]  /*0150*/  IMAD.WIDE R6, R7, 0x4, R10 ;  /* 0x0000000407067825 */ /* 0x004fc800078e020a */
[----:B-1----:R-:W-:-:S05]  /*0160*/  VIADD R2, R2, UR6 ;  /* 0x0000000602027c36 */ /* 0x002fca0008000000 */
[----:B------:R-:W-:Y:S01]  /*0170*/  ISETP.GE.AND P0, PT, R2, R0, PT ;  /* 0x000000000200720c */ /* 0x000fe20003f06270 */
[----:B---3--:R3:W-:-:S12]  /*0180*/  STG.E desc[UR4][R6.64], R5 ;  /* 0x0000000506007986 */ /* 0x0087d8000c101904 */
[----:B------:R-:W-:Y:S05]  /*0190*/  @!P0 BRA `(.L_x_1) ;  /* 0xfffffffc00e08947 */ /* 0x000fea000383ffff */
[----:B------:R-:W-:Y:S05]  /*01a0*/  EXIT ;  /* 0x000000000000794d */ /* 0x000fea0003800000 */
.L_x_0:
[----:B------:R-:W0:Y:S01]  /*01b0*/  S2R R15, SR_TID.X ;  /* 0x00000000000f7919 */ /* 0x000e220000002100 */
[----:B------:R-:W-:-:S05]  /*01c0*/  IMAD.IADD R0, R12, 0x1, -R3 ;  /* 0x000000010c007824 */ /* 0x000fca00078e0a03 */
[----:B0-----:R-:W-:-:S13]  /*01d0*/  ISETP.GE.AND P0, PT, R15, R0, PT ;  /* 0x000000000f00720c */ /* 0x001fda0003f06270 */
[----:B------:R-:W-:Y:S05]  /*01e0*/  @P0 EXIT ;  /* 0x000000000000094d */ /* 0x000fea0003800000 */
[----:B------:R-:W0:Y:S01]  /*01f0*/  LDC.64 R4, c[0x0][0x380] ;  /* 0x0000e000ff047b82 */ /* 0x000e220000000a00 */
[----:B------:R-:W-:Y:S01]  /*0200*/  IMAD.IADD R12, R12, 0x1, -R6 ;  /* 0x000000010c0c7824 */ /* 0x000fe200078e0a06 */
[----:B------:R-:W-:Y:S01]  /*0210*/  IADD3 R13, PT, PT, -R3, R6, RZ ;  /* 0x00000006030d7210 */ /* 0x000fe20007ffe1ff */
[----:B------:R-:W1:Y:S03]  /*0220*/  LDCU UR6, c[0x0][0x360] ;  /* 0x00006c00ff0677ac */ /* 0x000e660008000800 */
[----:B------:R-:W-:Y:S02]  /*0230*/  VIMNMX R2, PT, PT, R13, R12, !PT ;  /* 0x0000000c0d027248 */ /* 0x000fe40007fe0100 */
[----:B------:R-:W2:Y:S02]  /*0240*/  LDC.64 R8, c[0x0][0x388] ;  /* 0x0000e200ff087b82 */ /* 0x000ea40000000a00 */
[----:B------:R-:W-:Y:S01]  /*0250*/  ISETP.GT.AND P1, PT, R2, RZ, PT ;  /* 0x000000ff0200720c */ /* 0x000fe20003f24270 */
[----:B0-----:R-:W-:-:S04]  /*0260*/  IMAD.WIDE R6, R6, 0x4, R4 ;  /* 0x0000000406067825 */ /* 0x001fc800078e0204 */
[----:B------:R-:W-:-:S04]  /*0270*/  IMAD.WIDE R4, R3, 0x4, R4 ;  /* 0x0000000403047825 */ /* 0x000fc800078e0204 */
[----:B-12---:R-:W-:-:S07]  /*0280*/  IMAD.WIDE R2, R3, 0x4, R8 ;  /* 0x0000000403027825 */ /* 0x006fce00078e0208 */
.L_x_18:
[----:B------:R-:W-:Y:S01]  /*0290*/  IMAD.MOV.U32 R14, RZ, RZ, RZ ;  /* 0x000000ffff0e7224 */ /* 0x000fe200078e00ff */
[----:B01----:R-:W-:Y:S06]  /*02a0*/  @!P1 BRA `(.L_x_2) ;  /* 0x0000000000c89947 */ /* 0x003fec0003800000 */
[----:B------:R-:W-:Y:S01]  /*02b0*/  BSSY.RECONVERGENT B0, `(.L_x_2) ;  /* 0x0000031000007945 */ /* 0x000fe20003800200 */
[----:B------:R-:W-:Y:S01]  /*02c0*/  IMAD.MOV.U32 R16, RZ, RZ, RZ ;  /* 0x000000ffff107224 */ /* 0x000fe200078e00ff */
[----:B------:R-:W-:Y:S01]  /*02d0*/  MOV R19, R13 ;  /* 0x0000000d00137202 */ /* 0x000fe20000000f00 */
[----:B------:R-:W-:Y:S02]  /*02e0*/  IMAD.MOV.U32 R17, RZ, RZ, R12 ;  /* 0x000000ffff117224 */ /* 0x000fe400078e000c */
[----:B------:R-:W-:-:S07]  /*02f0*/  IMAD.MOV.U32 R14, RZ, RZ, RZ ;  /* 0x000000ffff0e7224 */ /* 0x000fce00078e00ff */
.L_x_10:
[----:B------:R-:W-:Y:S01]  /*0300*/  IMAD.IADD R8, R14, 0x1, R19 ;  /* 0x000000010e087824 */ /* 0x000fe200078e0213 */
[----:B------:R-:W-:Y:S01]  /*0310*/  IADD3 R9, PT, PT, R16, R17, RZ ;  /* 0x0000001110097210 */ /* 0x000fe20007ffe0ff */
[----:B------:R-:W-:Y:S03]  /*0320*/  BSSY.RECONVERGENT B1, `(.L_x_3) ;  /* 0x0000026000017945 */ /* 0x000fe60003800200 */
[----:B------:R-:W-:Y:S02]  /*0330*/  LEA.HI R18, R8, R8, RZ, 0x1 ;  /* 0x0000000808127211 */ /* 0x000fe400078f08ff */
[----:B------:R-:W-:Y:S02]  /*0340*/  LEA.HI R21, R9, R9, RZ, 0x1 ;  /* 0x0000000909157211 */ /* 0x000fe400078f08ff */
[----:B------:R-:W-:Y:S02]  /*0350*/  SHF.R.S32.HI R18, RZ, 0x1, R18 ;  /* 0x00000001ff127819 */ /* 0x000fe40000011412 */
[----:B------:R-:W-:-:S05]  /*0360*/  SHF.R.S32.HI R21, RZ, 0x1, R21 ;  /* 0x00000001ff157819 */ /* 0x000fca0000011415 */
[----:B------:R-:W-:-:S05]  /*0370*/  IMAD.IADD R8, R18, 0x1, R21 ;  /* 0x0000000112087824 */ /* 0x000fca00078e0215 */
[----:B------:R-:W-:-:S13]  /*0380*/  ISETP.GT.AND P0, PT, R8, R15, PT ;  /* 0x0000000f0800720c */ /* 0x000fda0003f04270 */
[----:B------:R-:W-:Y:S05]  /*0390*/  @P0 BRA `(.L_x_4) ;  /* 0x0000000000380947 */ /* 0x000fea0003800000 */
[----:B------:R-:W-:-:S13]  /*03a0*/  ISETP.NE.AND P0, PT, R18, R13, PT ;  /* 0x0000000d1200720c */ /* 0x000fda0003f05270 */
[----:B------:R-:W-:Y:S05]  /*03b0*/  @!P0 BRA `(.L_x_5) ;  /* 0x0000000000208947 */ /* 0x000fea0003800000 */
[----:B------:R-:W-:-:S13]  /*03c0*/  ISETP.GE.AND P0, PT, R21, R12, PT ;  /* 0x0000000c1500720c */ /* 0x000fda0003f06270 */
[----:B------:R-:W-:Y:S05]  /*03d0*/  @P0 BRA `(.L_x_6) ;  /* 0x0000000000200947 */ /* 0x000fea0003800000 */
[----:B------:R-:W-:-:S04]  /*03e0*/  IMAD.WIDE R8, R18, 0x4, R4 ;  /* 0x0000000412087825 */ /* 0x000fc800078e0204 */
[----:B------:R-:W-:Y:S02]  /*03f0*/  IMAD.WIDE R10, R21, 0x4, R6 ;  /* 0x00000004150a7825 */ /* 0x000fe400078e0206 */
[----:B------:R-:W2:Y:S04]  /*0400*/  LDG.E R8, desc[UR4][R8.64] ;  /* 0x0000000408087981 */ /* 0x000ea8000c1e1900 */
[----:B------:R-:W2:Y:S02]  /*0410*/  LDG.E R11, desc[UR4][R10.64] ;  /* 0x000000040a0b7981 */ /* 0x000ea4000c1e1900 */
[----:B--2---:R-:W-:-:S13]  /*0420*/  FSETP.GT.AND P0, PT, R8, R11, PT ;  /* 0x0000000b0800720b */ /* 0x004fda0003f04000 */
[----:B------:R-:W-:Y:S05]  /*0430*/  @!P0 BRA `(.L_x_6) ;  /* 0x0000000000088947 */ /* 0x000fea0003800000 */
.L_x_5:
[----:B------:R-:W-:Y:S01]  /*0440*/  VIADD R16, R21, 0x1 ;  /* 0x0000000115107836 */ /* 0x000fe20000000000 */
[----:B------:R-:W-:Y:S06]  /*0450*/  BRA `(.L_x_7) ;  /* 0x0000000000487947 */ /* 0x000fec0003800000 */
.L_x_6:
[----:B------:R-:W-:Y:S01]  /*0460*/  IADD3 R14, PT, PT, R18, 0x1, RZ ;  /* 0x00000001120e7810 */ /* 0x000fe20007ffe0ff */
[----:B------:R-:W-:Y:S06]  /*0470*/  BRA `(.L_x_7) ;  /* 0x0000000000407947 */ /* 0x000fec0003800000 */
.L_x_4:
[----:B------:R-:W-:Y:S01]  /*0480*/  VIADD R8, R9, 0x1 ;  /* 0x0000000109087836 */ /* 0x000fe20000000000 */
[----:B------:R-:W-:Y:S01]  /*0490*/  BSSY.RECONVERGENT B2, `(.L_x_8) ;  /* 0x000000c000027945 */ /* 0x000fe20003800200 */
[----:B------:R-:W-:-:S03]  /*04a0*/  PLOP3.LUT P0, PT, PT, PT, PT, 0x80, 0x8 ;  /* 0x000000000008781c */ /* 0x000fc60003f0f070 */
[----:B------:R-:W-:-:S13]  /*04b0*/  ISETP.GE.U32.AND P2, PT, R8, 0x3, PT ;  /* 0x000000030800780c */ /* 0x000fda0003f46070 */
[----:B------:R-:W-:Y:S05]  /*04c0*/  @!P2 BRA `(.L_x_9) ;  /* 0x000000000020a947 */ /* 0x000fea0003800000 */
[----:B------:R-:W-:Y:S02]  /*04d0*/  ISETP.GE.AND P2, PT, R18, R13, PT ;  /* 0x0000000d1200720c */ /* 0x000fe40003f46270 */
[----:B------:R-:W-:-:S11]  /*04e0*/  PLOP3.LUT P0, PT, PT, PT, PT, 0x8, 0x80 ;  /* 0x000000000080781c */ /* 0x000fd60003f0e170 */
[----:B------:R-:W-:Y:S05]  /*04f0*/  @P2 BRA `(.L_x_9) ;  /* 0x0000000000142947 */ /* 0x000fea0003800000 */
[----:B------:R-:W-:-:S04]  /*0500*/  IMAD.WIDE R8, R18, 0x4, R4 ;  /* 0x0000000412087825 */ /* 0x000fc800078e0204 */
[----:B------:R-:W-:Y:S02]  /*0510*/  IMAD.WIDE R10, R21, 0x4, R6 ;  /* 0x00000004150a7825 */ /* 0x000fe400078e0206 */
[----:B------:R-:W2:Y:S04]  /*0520*/  LDG.E R9, desc[UR4][R8.64] ;  /* 0x0000000408097981 */ /* 0x000ea8000c1e1900 */
[----:B------:R-:W2:Y:S02]  /*0530*/  LDG.E R10, desc[UR4][R10.64+-0x4] ;  /* 0xfffffc040a0a7981 */ /* 0x000ea4000c1e1900 */
[----:B--2---:R-:W-:-:S13]  /*0540*/  FSETP.LE.AND P0, PT, R9, R10, PT ;  /* 0x0000000a0900720b */ /* 0x004fda0003f03000 */
.L_x_9:
[----:B------:R-:W-:Y:S05]  /*0550*/  BSYNC.RECONVERGENT B2 ;  /* 0x0000000000027941 */ /* 0x000fea0003800200 */
.L_x_8:
[----:B------:R-:W-:Y:S02]  /*0560*/  SEL R19, R18, R19, P0 ;  /* 0x0000001312137207 */ /* 0x000fe40000000000 */
[----:B------:R-:W-:-:S07]  /*0570*/  SEL R17, R17, R21, P0 ;  /* 0x0000001511117207 */ /* 0x000fce0000000000 */
.L_x_7:
[----:B------:R-:W-:Y:S05]  /*0580*/  BSYNC.RECONVERGENT B1 ;  /* 0x0000000000017941 */ /* 0x000fea0003800200 */
.L_x_3:
[----:B------:R-:W-:-:S04]  /*0590*/  ISETP.GE.AND P0, PT, R16, R17, PT ;  /* 0x000000111000720c */ /* 0x000fc80003f06270 */
[----:B------:R-:W-:-:S13]  /*05a0*/  ISETP.LT.OR P0, PT, R14, R19, !P0 ;  /* 0x000000130e00720c */ /* 0x000fda0004701670 */
[----:B------:R-:W-:Y:S05]  /*05b0*/  @P0 BRA `(.L_x_10) ;  /* 0xfffffffc00500947 */ /* 0x000fea000383ffff */
[----:B------:R-:W-:Y:S05]  /*05c0*/  BSYNC.RECONVERGENT B0 ;  /* 0x0000000000007941 */ /* 0x000fea0003800200 */
.L_x_2:
[----:B------:R-:W-:Y:S01]  /*05d0*/  ISETP.GE.AND P0, PT, R14, R13, PT ;  /* 0x0000000d0e00720c */ /* 0x000fe20003f06270 */
[----:B------:R-:W-:Y:S01]  /*05e0*/  BSSY.RECONVERGENT B0, `(.L_x_11) ;  /* 0x000001a000007945 */ /* 0x000fe20003800200 */
[----:B------:R-:W-:-:S11]  /*05f0*/  IMAD.IADD R11, R15, 0x1, -R14 ;  /* 0x000000010f0b7824 */ /* 0x000fd600078e0a0e */
[----:B------:R-:W-:Y:S05]  /*0600*/  @!P0 BRA `(.L_x_12) ;  /* 0x00000000000c8947 */ /* 0x000fea0003800000 */
[----:B------:R-:W-:-:S05]  /*0610*/  IMAD.WIDE R8, R11, 0x4, R6 ;  /* 0x000000040b087825 */ /* 0x000fca00078e0206 */
[----:B------:R0:W5:Y:S01]  /*0620*/  LDG.E R11, desc[UR4][R8.64] ;  /* 0x00000004080b7981 */ /* 0x000162000c1e1900 */
[----:B------:R-:W-:Y:S05]  /*0630*/  BRA `(.L_x_13) ;  /* 0x0000000000487947 */ /* 0x000fea0003800000 */
.L_x_12:
[----:B------:R-:W-:Y:S01]  /*0640*/  ISETP.GE.AND P0, PT, R11, R12, PT ;  /* 0x0000000c0b00720c */ /* 0x000fe20003f06270 */
[----:B------:R-:W-:-:S12]  /*0650*/  BSSY.RELIABLE B1, `(.L_x_14) ;  /* 0x000000d000017945 */ /* 0x000fd80003800100 */
[----:B------:R-:W-:Y:S05]  /*0660*/  @!P0 BRA `(.L_x_15) ;  /* 0x00000000000c8947 */ /* 0x000fea0003800000 */
[----:B------:R-:W-:-:S05]  /*0670*/  IMAD.WIDE R8, R14, 0x4, R4 ;  /* 0x000000040e087825 */ /* 0x000fca00078e0204 */
[----:B------:R0:W5:Y:S01]  /*0680*/  LDG.E R11, desc[UR4][R8.64] ;  /* 0x00000004080b7981 */ /* 0x000162000c1e1900 */
[----:B------:R-:W-:Y:S05]  /*0690*/  BRA `(.L_x_16) ;  /* 0x0000000000207947 */ /* 0x000fea0003800000 */
.L_x_15:
[----:B------:R-:W-:-:S04]  /*06a0*/  IMAD.WIDE R8, R14, 0x4, R4 ;  /* 0x000000040e087825 */ /* 0x000fc800078e0204 */
[----:B------:R-:W-:Y:S02]  /*06b0*/  IMAD.WIDE R10, R11, 0x4, R6 ;  /* 0x000000040b0a7825 */ /* 0x000fe400078e0206 */
[----:B------:R-:W2:Y:S04]  /*06c0*/  LDG.E R8, desc[UR4][R8.64] ;  /* 0x0000000408087981 */ /* 0x000ea8000c1e1900 */
[----:B------:R-:W2:Y:S02]  /*06d0*/  LDG.E R11, desc[UR4][R10.64] ;  /* 0x000000040a0b7981 */ /* 0x000ea4000c1e1900 */
[----:B--2---:R-:W-:-:S13]  /*06e0*/  FSETP.GTU.AND P0, PT, R8, R11, PT ;  /* 0x0000000b0800720b */ /* 0x004fda0003f0c000 */
[----:B------:R-:W-:Y:S05]  /*06f0*/  @P0 BREAK.RELIABLE B1 ;  /* 0x0000000000010942 */ /* 0x000fea0003800100 */
[----:B------:R-:W-:Y:S05]  /*0700*/  @P0 BRA `(.L_x_13) ;  /* 0x0000000000140947 */ /* 0x000fea0003800000 */
[----:B------:R-:W-:-:S07]  /*0710*/  MOV R11, R8 ;  /* 0x00000008000b7202 */ /* 0x000fce0000000f00 */
.L_x_16:
[----:B------:R-:W-:Y:S05]  /*0720*/  BSYNC.RELIABLE B1 ;  /* 0x0000000000017941 */ /* 0x000fea0003800100 */
.L_x_14:
[----:B0-----:R-:W-:-:S05]  /*0730*/  IMAD.WIDE.U32 R8, R15, 0x4, R2 ;  /* 0x000000040f087825 */ /* 0x001fca00078e0002 */
[----:B-----5:R1:W-:Y:S01]  /*0740*/  STG.E desc[UR4][R8.64], R11 ;  /* 0x0000000b08007986 */ /* 0x0203e2000c101904 */
[----:B------:R-:W-:Y:S05]  /*0750*/  BRA `(.L_x_17) ;  /* 0x0000000000087947 */ /* 0x000fea0003800000 */
.L_x_13:
[----:B0-----:R-:W-:-:S05]  /*0760*/  IMAD.WIDE.U32 R8, R15, 0x4, R2 ;  /* 0x000000040f087825 */ /* 0x001fca00078e0002 */
[----:B-----5:R0:W-:Y:S02]  /*0770*/  STG.E desc[UR4][R8.64], R11 ;  /* 0x0000000b08007986 */ /* 0x0201e4000c101904 */
.L_x_17:
[----:B------:R-:W-:Y:S05]  /*0780*/  BSYNC.RECONVERGENT B0 ;  /* 0x0000000000007941 */ /* 0x000fea0003800200 */
.L_x_11:
[----:B------:R-:W-:-:S05]  /*0790*/  VIADD R15, R15, UR6 ;  /* 0x000000060f0f7c36 */ /* 0x000fca0008000000 */
[----:B------:R-:W-:-:S13]  /*07a0*/  ISETP.GE.AND P0, PT, R15, R0, PT ;  /* 0x000000000f00720c */ /* 0x000fda0003f06270 */
[----:B------:R-:W-:Y:S05]  /*07b0*/  @!P0 BRA `(.L_x_18) ;  /* 0xfffffff800b48947 */ /* 0x000fea000383ffff */
[----:B------:R-:W-:Y:S05]  /*07c0*/  EXIT ;  /* 0x000000000000794d */ /* 0x000fea0003800000 */
.L_x_19:
[----:B------:R-:W-:-:S00]  /*07d0*/  BRA `(.L_x_19) ;  /* 0xfffffffc00fc7947 */ /* 0x000fc0000383ffff */
[----:B------:R-:W-:-:S00]  /*07e0*/  NOP ;  /* 0x0000000000007918 */ /* 0x000fc00000000000 */
        /* <DEDUP_REMOVED lines=9> */
.L_x_57:


//--------------------- .text._Z14merge_segmentsPKfPfii --------------------------
	.section	.text._Z14merge_segmentsPKfPfii,"ax",@progbits
	.align	128
        .global         _Z14merge_segmentsPKfPfii
        .type           _Z14merge_segmentsPKfPfii,@function
        .size           _Z14merge_segmentsPKfPfii,(.L_x_58 - _Z14merge_segmentsPKfPfii)
        .other          _Z14merge_segmentsPKfPfii,@"STO_CUDA_ENTRY STV_DEFAULT"
_Z14merge_segmentsPKfPfii:
.text._Z14merge_segmentsPKfPfii:
[----:B------:R-:W-:Y:S08]  /*0000*/  LDC R1, c[0x0][0x37c] ;  /* 0x0000df00ff017b82 */ /* 0x000ff00000000800 */
[----:B------:R-:W0:Y:S08]  /*0010*/  S2UR UR4, SR_CTAID.X ;  /* 0x00000000000479c3 */ /* 0x000e300000002500 */
[----:B------:R-:W0:Y:S02]  /*0020*/  LDC.64 R4, c[0x0][0x390] ;  /* 0x0000e400ff047b82 */ /* 0x000e240000000a00 */
[----:B0-----:R-:W-:Y:S01]  /*0030*/  IMAD R3, R4, UR4, RZ ;  /* 0x0000000404037c24 */ /* 0x001fe2000f8e02ff */
[----:B------:R-:W0:Y:S03]  /*0040*/  LDCU.64 UR4, c[0x0][0x358] ;  /* 0x00006b00ff0477ac */ /* 0x000e260008000a00 */
[----:B------:R-:W-:-:S05]  /*0050*/  IMAD R8, R3, 0x2, R4 ;  /* 0x0000000203087824 */ /* 0x000fca00078e0204 */
[CC--:B------:R-:W-:Y:S02]  /*0060*/  ISETP.GE.AND P0, PT, R8.reuse, R5.reuse, PT ;  /* 0x000000050800720c */ /* 0x0c0fe40003f06270 */
[----:B------:R-:W-:-:S04]  /*0070*/  VIMNMX R8, PT, PT, R8, R5, PT ;  /* 0x0000000508087248 */ /* 0x000fc80003fe0100 */
[----:B------:R-:W-:-:S07]  /*0080*/  VIADDMNMX R10, R8, R4, R5, PT ;  /* 0x00000004080a7246 */ /* 0x000fce0003800105 */
[----:B0-----:R-:W-:Y:S05]  /*0090*/  @!P0 BRA `(.L_x_20) ;  /* 0x0000000000408947 */ /* 0x001fea0003800000 */
[----:B------:R-:W0:Y:S01]  /*00a0*/  S2R R2, SR_TID.X ;  /* 0x0000000000027919 */ /* 0x000e220000002100 */
[----:B------:R-:W-:-:S05]  /*00b0*/  IMAD R0, R3, -0x2, R8 ;  /* 0xfffffffe03007824 */ /* 0x000fca00078e0208 */
[----:B0-----:R-:W-:-:S13]  /*00c0*/  ISETP.GE.AND P0, PT, R2, R0, PT ;  /* 0x000000000200720c */ /* 0x001fda0003f06270 */
[----:B------:R-:W-:Y:S05]  /*00d0*/  @P0 EXIT ;  /* 0x000000000000094d */ /* 0x000fea0003800000 */
[----:B------:R-:W0:Y:S01]  /*00e0*/  LDC.64 R8, c[0x0][0x380] ;  /* 0x0000e000ff087b82 */ /* 0x000e220000000a00 */
[----:B------:R-:W1:Y:S07]  /*00f0*/  LDCU UR6, c[0x0][0x360] ;  /* 0x00006c00ff0677ac */ /* 0x000e6e0008000800 */
[----:B------:R-:W2:Y:S02]  /*0100*/  LDC.64 R10, c[0x0][0x388] ;  /* 0x0000e200ff0a7b82 */ /* 0x000ea40000000a00 */
.L_x_21:
[----:B---3--:R-:W-:-:S04]  /*0110*/  IMAD R7, R3, 0x2, R2 ;  /* 0x0000000203077824 */ /* 0x008fc800078e0202 */
        /* <DEDUP_REMOVED lines=8> */
.L_x_20:
[----:B------:R-:W0:Y:S01]  /*01a0*/  S2R R0, SR_TID.X ;  /* 0x0000000000007919 */ /* 0x000e220000002100 */
[--C-:B------:R-:W-:Y:S01]  /*01b0*/  IMAD R5, R3, -0x2, R8.reuse ;  /* 0xfffffffe03057824 */ /* 0x100fe200078e0208 */
[----:B------:R-:W-:Y:S01]  /*01c0*/  MOV R9, 0x400 ;  /* 0x0000040000097802 */ /* 0x000fe20000000f00 */
[----:B------:R-:W-:Y:S01]  /*01d0*/  IMAD.IADD R2, R10, 0x1, -R8 ;  /* 0x000000010a027824 */ /* 0x000fe200078e0a08 */
[----:B------:R-:W1:Y:S01]  /*01e0*/  S2R R6, SR_CgaCtaId ;  /* 0x0000000000067919 */ /* 0x000e620000008800 */
[----:B------:R-:W-:Y:S01]  /*01f0*/  BSSY.RECONVERGENT B0, `(.L_x_22) ;  /* 0x0000014000007945 */ /* 0x000fe20003800200 */
[C---:B0-----:R-:W-:Y:S02]  /*0200*/  ISETP.GE.AND P0, PT, R0.reuse, R5, PT ;  /* 0x000000050000720c */ /* 0x041fe40003f06270 */
[----:B------:R-:W-:Y:S02]  /*0210*/  ISETP.GE.AND P1, PT, R0, R2, PT ;  /* 0x000000020000720c */ /* 0x000fe40003f26270 */
[----:B-1----:R-:W-:-:S05]  /*0220*/  LEA R9, R6, R9, 0x18 ;  /* 0x0000000906097211 */ /* 0x002fca00078ec0ff */
[----:B------:R-:W-:-:S04]  /*0230*/  IMAD R11, R4, 0x4, R9 ;  /* 0x00000004040b7824 */ /* 0x000fc800078e0209 */
[----:B------:R-:W-:Y:S05]  /*0240*/  @P0 BRA `(.L_x_23) ;  /* 0x0000000000380947 */ /* 0x000fea0003800000 */
[----:B------:R-:W0:Y:S01]  /*0250*/  S2R R15, SR_CgaCtaId ;  /* 0x00000000000f7919 */ /* 0x000e220000008800 */
[----:B------:R-:W1:Y:S01]  /*0260*/  LDC R19, c[0x0][0x360] ;  /* 0x0000d800ff137b82 */ /* 0x000e620000000800 */
[----:B------:R-:W-:Y:S02]  /*0270*/  MOV R12, 0x400 ;  /* 0x00000400000c7802 */ /* 0x000fe40000000f00 */
[----:B------:R-:W-:-:S05]  /*0280*/  MOV R14, R0 ;  /* 0x00000000000e7202 */ /* 0x000fca0000000f00 */
[----:B------:R-:W2:Y:S01]  /*0290*/  LDC.64 R6, c[0x0][0x380] ;  /* 0x0000e000ff067b82 */ /* 0x000ea20000000a00 */
[----:B0-----:R-:W-:-:S07]  /*02a0*/  LEA R15, R15, R12, 0x18 ;  /* 0x0000000c0f0f7211 */ /* 0x001fce00078ec0ff */
.L_x_24:
[----:B------:R-:W-:-:S04]  /*02b0*/  IMAD R13, R3, 0x2, R14 ;  /* 0x00000002030d7824 */ /* 0x000fc800078e020e */
[----:B0-2---:R-:W-:-:S06]  /*02c0*/  IMAD.WIDE R12, R13, 0x4, R6 ;  /* 0x000000040d0c7825 */ /* 0x005fcc00078e0206 */
[----:B------:R-:W2:Y:S01]  /*02d0*/  LDG.E R12, desc[UR4][R12.64] ;  /* 0x000000040c0c7981 */ /* 0x000ea2000c1e1900 */
[----:B------:R-:W-:Y:S02]  /*02e0*/  IMAD R17, R14, 0x4, R15 ;  /* 0x000000040e117824 */ /* 0x000fe400078e020f */
[----:B-1----:R-:W-:-:S05]  /*02f0*/  IMAD.IADD R14, R19, 0x1, R14 ;  /* 0x00000001130e7824 */ /* 0x002fca00078e020e */
[----:B------:R-:W-:Y:S01]  /*0300*/  ISETP.GE.AND P0, PT, R14, R5, PT ;  /* 0x000000050e00720c */ /* 0x000fe20003f06270 */
[----:B--2---:R0:W-:-:S12]  /*0310*/  STS [R17], R12 ;  /* 0x0000000c11007388 */ /* 0x0041d80000000800 */
[----:B------:R-:W-:Y:S05]  /*0320*/  @!P0 BRA `(.L_x_24) ;  /* 0xfffffffc00e08947 */ /* 0x000fea000383ffff */
.L_x_23:
[----:B------:R-:W-:Y:S05]  /*0330*/  BSYNC.RECONVERGENT B0 ;  /* 0x0000000000007941 */ /* 0x000fea0003800200 */
.L_x_22:
[----:B------:R-:W-:Y:S04]  /*0340*/  BSSY.RECONVERGENT B0, `(.L_x_25) ;  /* 0x000000d000007945 */ /* 0x000fe80003800200 */
[----:B------:R-:W-:Y:S05]  /*0350*/  @P1 BRA `(.L_x_26) ;  /* 0x00000000002c1947 */ /* 0x000fea0003800000 */
[----:B------:R-:W1:Y:S01]  /*0360*/  LDC R14, c[0x0][0x360] ;  /* 0x0000d800ff0e7b82 */ /* 0x000e620000000800 */
[----:B------:R-:W-:-:S07]  /*0370*/  IMAD.MOV.U32 R15, RZ, RZ, R0 ;  /* 0x000000ffff0f7224 */ /* 0x000fce00078e0000 */
[----:B------:R-:W2:Y:S02]  /*0380*/  LDC.64 R6, c[0x0][0x380] ;  /* 0x0000e000ff067b82 */ /* 0x000ea40000000a00 */
.L_x_27:
[----:B------:R-:W-:-:S05]  /*0390*/  IADD3 R13, PT, PT, R8, R15, RZ ;  /* 0x0000000f080d7210 */ /* 0x000fca0007ffe0ff */
[----:B0-23--:R-:W-:-:S06]  /*03a0*/  IMAD.WIDE R12, R13, 0x4, R6 ;  /* 0x000000040d0c7825 */ /* 0x00dfcc00078e0206 */
[----:B------:R-:W2:Y:S01]  /*03b0*/  LDG.E R12, desc[UR4][R12.64] ;  /* 0x000000040c0c7981 */ /* 0x000ea2000c1e1900 */
[----:B------:R-:W-:Y:S02]  /*03c0*/  IMAD R17, R15, 0x4, R11 ;  /* 0x000000040f117824 */ /* 0x000fe400078e020b */
[----:B-1----:R-:W-:-:S05]  /*03d0*/  IMAD.IADD R15, R14, 0x1, R15 ;  /* 0x000000010e0f7824 */ /* 0x002fca00078e020f */
[----:B------:R-:W-:Y:S01]  /*03e0*/  ISETP.GE.AND P0, PT, R15, R2, PT ;  /* 0x000000020f00720c */ /* 0x000fe20003f06270 */
[----:B--2---:R3:W-:-:S12]  /*03f0*/  STS [R17], R12 ;  /* 0x0000000c11007388 */ /* 0x0047d80000000800 */
[----:B------:R-:W-:Y:S05]  /*0400*/  @!P0 BRA `(.L_x_27) ;  /* 0xfffffffc00e08947 */ /* 0x000fea000383ffff */
.L_x_26:
[----:B------:R-:W-:Y:S05]  /*0410*/  BSYNC.RECONVERGENT B0 ;  /* 0x0000000000007941 */ /* 0x000fea0003800200 */
.L_x_25:
[----:B------:R-:W-:Y:S01]  /*0420*/  IMAD R7, R3, -0x2, R10 ;  /* 0xfffffffe03077824 */ /* 0x000fe200078e020a */
[----:B------:R-:W-:Y:S01]  /*0430*/  BAR.SYNC.DEFER_BLOCKING 0x0 ;  /* 0x0000000000007b1d */ /* 0x000fe20000010000 */
[----:B------:R-:W-:-:S03]  /*0440*/  IMAD R13, R4, 0x4, R11 ;  /* 0x00000004040d7824 */ /* 0x000fc600078e020b */
[----:B------:R-:W-:Y:S02]  /*0450*/  ISETP.GE.AND P0, PT, R0, R7, PT ;  /* 0x000000070000720c */ /* 0x000fe40003f06270 */
[----:B------:R-:W1:Y:S01]  /*0460*/  LDCU UR6, c[0x0][0x360] ;  /* 0x00006c00ff0677ac */ /* 0x000e620008000800 */
[----:B------:R-:W-:Y:S10]  /*0470*/  BSSY.RECONVERGENT B0, `(.L_x_28) ;  /* 0x0000054000007945 */ /* 0x000ff40003800200 */
[----:B------:R-:W-:Y:S05]  /*0480*/  @P0 BRA `(.L_x_29) ;  /* 0x0000000400480947 */ /* 0x000fea0003800000 */
[----:B------:R-:W-:-:S04]  /*0490*/  VIMNMX R4, PT, PT, R5, R2, !PT ;  /* 0x0000000205047248 */ /* 0x000fc80007fe0100 */
[----:B------:R-:W-:Y:S01]  /*04a0*/  ISETP.GT.AND P1, PT, R4, RZ, PT ;  /* 0x000000ff0400720c */ /* 0x000fe20003f24270 */
[----:B------:R-:W-:-:S12]  /*04b0*/  IMAD.MOV.U32 R4, RZ, RZ, R0 ;  /* 0x000000ffff047224 */ /* 0x000fd800078e0000 */
.L_x_44:
[----:B------:R-:W-:Y:S01]  /*04c0*/  HFMA2 R6, -RZ, RZ, 0, 0 ;  /* 0x00000000ff067431 */ /* 0x000fe200000001ff */
[----:B--2---:R-:W-:Y:S06]  /*04d0*/  @!P1 BRA `(.L_x_30) ;  /* 0x0000000000c09947 */ /* 0x004fec0003800000 */
[----:B------:R-:W-:Y:S01]  /*04e0*/  BSSY.RECONVERGENT B1, `(.L_x_30) ;  /* 0x000002f000017945 */ /* 0x000fe20003800200 */
[----:B------:R-:W-:Y:S02]  /*04f0*/  IMAD.MOV.U32 R8, RZ, RZ, RZ ;  /* 0x000000ffff087224 */ /* 0x000fe400078e00ff */
[----:B------:R-:W-:Y:S02]  /*0500*/  IMAD.MOV.U32 R15, RZ, RZ, R2 ;  /* 0x000000ffff0f7224 */ /* 0x000fe400078e0002 */
[----:B0--3--:R-:W-:Y:S02]  /*0510*/  IMAD.MOV.U32 R17, RZ, RZ, R5 ;  /* 0x000000ffff117224 */ /* 0x009fe400078e0005 */
[----:B------:R-:W-:-:S07]  /*0520*/  IMAD.MOV.U32 R6, RZ, RZ, RZ ;  /* 0x000000ffff067224 */ /* 0x000fce00078e00ff */
.L_x_38:
        /* <DEDUP_REMOVED lines=14> */
[----:B------:R-:W-:Y:S02]  /*0610*/  IMAD R10, R14, 0x4, R9 ;  /* 0x000000040e0a7824 */ /* 0x000fe400078e0209 */
[----:B------:R-:W-:-:S04]  /*0620*/  IMAD R12, R18, 0x4, R11 ;  /* 0x00000004120c7824 */ /* 0x000fc800078e020b */
[----:B------:R-:W-:Y:S04]  /*0630*/  LDS R10, [R10] ;  /* 0x000000000a0a7984 */ /* 0x000fe80000000800 */
[----:B------:R-:W0:Y:S02]  /*0640*/  LDS R19, [R12] ;  /* 0x000000000c137984 */ /* 0x000e240000000800 */
[----:B0-----:R-:W-:-:S13]  /*0650*/  FSETP.GT.AND P0, PT, R10, R19, PT ;  /* 0x000000130a00720b */ /* 0x001fda0003f04000 */
[----:B------:R-:W-:Y:S05]  /*0660*/  @!P0 BRA `(.L_x_34) ;  /* 0x0000000000088947 */ /* 0x000fea0003800000 */
.L_x_33:
[----:B------:R-:W-:Y:S01]  /*0670*/  IADD3 R8, PT, PT, R18, 0x1, RZ ;  /* 0x0000000112087810 */ /* 0x000fe20007ffe0ff */
[----:B------:R-:W-:Y:S06]  /*0680*/  BRA `(.L_x_35) ;  /* 0x0000000000407947 */ /* 0x000fec0003800000 */
.L_x_34:
[----:B------:R-:W-:Y:S01]  /*0690*/  VIADD R6, R14, 0x1 ;  /* 0x000000010e067836 */ /* 0x000fe20000000000 */
[----:B------:R-:W-:Y:S06]  /*06a0*/  BRA `(.L_x_35) ;  /* 0x0000000000387947 */ /* 0x000fec0003800000 */
.L_x_32:
[----:B------:R-:W-:Y:S01]  /*06b0*/  VIADD R10, R16, 0x1 ;  /* 0x00000001100a7836 */ /* 0x000fe20000000000 */
[----:B------:R-:W-:Y:S01]  /*06c0*/  BSSY.RECONVERGENT B3, `(.L_x_36) ;  /* 0x000000a000037945 */ /* 0x000fe20003800200 */
[----:B------:R-:W-:-:S03]  /*06d0*/  PLOP3.LUT P0, PT, PT, PT, PT, 0x80, 0x8 ;  /* 0x000000000008781c */ /* 0x000fc60003f0f070 */
[----:B------:R-:W-:-:S13]  /*06e0*/  ISETP.GE.U32.AND P2, PT, R10, 0x3, PT ;  /* 0x000000030a00780c */ /* 0x000fda0003f46070 */
[----:B------:R-:W-:Y:S05]  /*06f0*/  @!P2 BRA `(.L_x_37) ;  /* 0x000000000018a947 */ /* 0x000fea0003800000 */
[----:B------:R-:W-:-:S13]  /*0700*/  ISETP.GE.AND P0, PT, R14, R5, PT ;  /* 0x000000050e00720c */ /* 0x000fda0003f06270 */
[----:B------:R-:W-:Y:S02]  /*0710*/  @!P0 IMAD R10, R18, 0x4, R11 ;  /* 0x00000004120a8824 */ /* 0x000fe400078e020b */
[----:B------:R-:W-:-:S04]  /*0720*/  @!P0 IMAD R12, R14, 0x4, R9 ;  /* 0x000000040e0c8824 */ /* 0x000fc800078e0209 */
[----:B------:R-:W-:Y:S04]  /*0730*/  @!P0 LDS R10, [R10+-0x4] ;  /* 0xfffffc000a0a8984 */ /* 0x000fe80000000800 */
[----:B------:R-:W0:Y:S02]  /*0740*/  @!P0 LDS R19, [R12] ;  /* 0x000000000c138984 */ /* 0x000e240000000800 */
[----:B0-----:R-:W-:-:S13]  /*0750*/  FSETP.LE.AND P0, PT, R19, R10, !P0 ;  /* 0x0000000a1300720b */ /* 0x001fda0004703000 */
.L_x_37:
[----:B-1----:R-:W-:Y:S05]  /*0760*/  BSYNC.RECONVERGENT B3 ;  /* 0x0000000000037941 */ /* 0x002fea0003800200 */
.L_x_36:
[----:B------:R-:W-:Y:S02]  /*0770*/  SEL R17, R14, R17, P0 ;  /* 0x000000110e117207 */ /* 0x000fe40000000000 */
[----:B------:R-:W-:-:S07]  /*0780*/  SEL R15, R15, R18, P0 ;  /* 0x000000120f0f7207 */ /* 0x000fce0000000000 */
.L_x_35:
[----:B-1----:R-:W-:Y:S05]  /*0790*/  BSYNC.RECONVERGENT B2 ;  /* 0x0000000000027941 */ /* 0x002fea0003800200 */
.L_x_31:
[----:B------:R-:W-:-:S04]  /*07a0*/  ISETP.GE.AND P0, PT, R8, R15, PT ;  /* 0x0000000f0800720c */ /* 0x000fc80003f06270 */
[----:B------:R-:W-:-:S13]  /*07b0*/  ISETP.LT.OR P0, PT, R6, R17, !P0 ;  /* 0x000000110600720c */ /* 0x000fda0004701670 */
[----:B------:R-:W-:Y:S05]  /*07c0*/  @P0 BRA `(.L_x_38) ;  /* 0xfffffffc00580947 */ /* 0x000fea000383ffff */
[----:B------:R-:W-:Y:S05]  /*07d0*/  BSYNC.RECONVERGENT B1 ;  /* 0x0000000000017941 */ /* 0x000fea0003800200 */
.L_x_30:
[C---:B------:R-:W-:Y:S01]  /*07e0*/  ISETP.GE.AND P0, PT, R6.reuse, R5, PT ;  /* 0x000000050600720c */ /* 0x040fe20003f06270 */
[----:B------:R-:W-:Y:S01]  /*07f0*/  BSSY.RECONVERGENT B1, `(.L_x_39) ;  /* 0x0000018000017945 */ /* 0x000fe20003800200 */
[----:B------:R-:W-:-:S11]  /*0800*/  IADD3 R10, PT, PT, -R6, R4, RZ ;  /* 0x00000004060a7210 */ /* 0x000fd60007ffe1ff */
[----:B------:R-:W-:-:S06]  /*0810*/  @P0 IMAD R8, R10, 0x4, R11 ;  /* 0x000000040a080824 */ /* 0x000fcc00078e020b */
[----:B------:R-:W2:Y:S01]  /*0820*/  @P0 LDS R8, [R8] ;  /* 0x0000000008080984 */ /* 0x000ea20000000800 */
[----:B------:R-:W-:Y:S05]  /*0830*/  @P0 BRA `(.L_x_40) ;  /* 0x0000000000440947 */ /* 0x000fea0003800000 */
[----:B------:R-:W-:Y:S01]  /*0840*/  ISETP.GE.AND P0, PT, R10, R2, PT ;  /* 0x000000020a00720c */ /* 0x000fe20003f06270 */
[----:B------:R-:W-:-:S12]  /*0850*/  BSSY.RELIABLE B2, `(.L_x_41) ;  /* 0x000000c000027945 */ /* 0x000fd80003800100 */
[----:B--2---:R-:W-:-:S06]  /*0860*/  @P0 IMAD R8, R6, 0x4, R9 ;  /* 0x0000000406080824 */ /* 0x004fcc00078e0209 */
[----:B------:R-:W2:Y:S01]  /*0870*/  @P0 LDS R8, [R8] ;  /* 0x0000000008080984 */ /* 0x000ea20000000800 */
[----:B------:R-:W-:Y:S05]  /*0880*/  @P0 BRA `(.L_x_42) ;  /* 0x0000000000200947 */ /* 0x000fea0003800000 */
[----:B--2---:R-:W-:Y:S02]  /*0890*/  IMAD R8, R10, 0x4, R11 ;  /* 0x000000040a087824 */ /* 0x004fe400078e020b */
[----:B------:R-:W-:-:S04]  /*08a0*/  IMAD R6, R6, 0x4, R9 ;  /* 0x0000000406067824 */ /* 0x000fc800078e0209 */
[----:B------:R-:W-:Y:S04]  /*08b0*/  LDS R8, [R8] ;  /* 0x0000000008087984 */ /* 0x000fe80000000800 */
[----:B------:R-:W2:Y:S02]  /*08c0*/  LDS R15, [R6] ;  /* 0x00000000060f7984 */ /* 0x000ea40000000800 */
[----:B--2---:R-:W-:-:S13]  /*08d0*/  FSETP.GTU.AND P0, PT, R15, R8, PT ;  /* 0x000000080f00720b */ /* 0x004fda0003f0c000 */
[----:B------:R-:W-:Y:S05]  /*08e0*/  @P0 BREAK.RELIABLE B2 ;  /* 0x0000000000020942 */ /* 0x000fea0003800100 */
[----:B------:R-:W-:Y:S05]  /*08f0*/  @P0 BRA `(.L_x_40) ;  /* 0x0000000000140947 */ /* 0x000fea0003800000 */
[----:B------:R-:W-:-:S07]  /*0900*/  MOV R8, R15 ;  /* 0x0000000f00087202 */ /* 0x000fce0000000f00 */
.L_x_42:
[----:B-1----:R-:W-:Y:S05]  /*0910*/  BSYNC.RELIABLE B2 ;  /* 0x0000000000027941 */ /* 0x002fea0003800100 */
.L_x_41:
[----:B------:R-:W-:-:S05]  /*0920*/  IMAD R15, R4, 0x4, R13 ;  /* 0x00000004040f7824 */ /* 0x000fca00078e020d */
[----:B--2---:R1:W-:Y:S01]  /*0930*/  STS [R15], R8 ;  /* 0x000000080f007388 */ /* 0x0043e20000000800 */
[----:B------:R-:W-:Y:S05]  /*0940*/  BRA `(.L_x_43) ;  /* 0x0000000000087947 */ /* 0x000fea0003800000 */
.L_x_40:
[----:B------:R-:W-:-:S05]  /*0950*/  IMAD R15, R4, 0x4, R13 ;  /* 0x00000004040f7824 */ /* 0x000fca00078e020d */
[----:B--2---:R2:W-:Y:S02]  /*0960*/  STS [R15], R8 ;  /* 0x000000080f007388 */ /* 0x0045e40000000800 */
.L_x_43:
[----:B-1----:R-:W-:Y:S05]  /*0970*/  BSYNC.RECONVERGENT B1 ;  /* 0x0000000000017941 */ /* 0x002fea0003800200 */
.L_x_39:
[----:B------:R-:W-:-:S05]  /*0980*/  VIADD R4, R4, UR6 ;  /* 0x0000000604047c36 */ /* 0x000fca0008000000 */
[----:B------:R-:W-:-:S13]  /*0990*/  ISETP.GE.AND P0, PT, R4, R7, PT ;  /* 0x000000070400720c */ /* 0x000fda0003f06270 */
[----:B------:R-:W-:Y:S05]  /*09a0*/  @!P0 BRA `(.L_x_44) ;  /* 0xfffffff800c48947 */ /* 0x000fea000383ffff */
.L_x_29:
[----:B-1----:R-:W-:Y:S05]  /*09b0*/  BSYNC.RECONVERGENT B0 ;  /* 0x0000000000007941 */ /* 0x002fea0003800200 */
.L_x_28:
[----:B------:R-:W-:Y:S05]  /*09c0*/  WARPSYNC.ALL ;  /* 0x0000000000007948 */ /* 0x000fea0003800000 */
[----:B------:R-:W-:Y:S01]  /*09d0*/  BAR.SYNC.DEFER_BLOCKING 0x0 ;  /* 0x0000000000007b1d */ /* 0x000fe20000010000 */
[----:B------:R-:W-:-:S13]  /*09e0*/  ISETP.GE.AND P0, PT, R0, R7, PT ;  /* 0x000000070000720c */ /* 0x000fda0003f06270 */
[----:B------:R-:W-:Y:S05]  /*09f0*/  @P0 EXIT ;  /* 0x000000000000094d */ /* 0x000fea0003800000 */
[----:B--2---:R-:W1:Y:S02]  /*0a00*/  LDC.64 R8, c[0x0][0x388] ;  /* 0x0000e200ff087b82 */ /* 0x004e640000000a00 */
.L_x_45:
[C---:B------:R-:W-:Y:S01]  /*0a10*/  LEA R2, R0.reuse, R13, 0x2 ;  /* 0x0000000d00027211 */ /* 0x040fe200078e10ff */
[----:B--2---:R-:W-:Y:S02]  /*0a20*/  IMAD R5, R3, 0x2, R0 ;  /* 0x0000000203057824 */ /* 0x004fe400078e0200 */
[----:B------:R-:W-:Y:S02]  /*0a30*/  VIADD R0, R0, UR6 ;  /* 0x0000000600007c36 */ /* 0x000fe40008000000 */
[----:B------:R-:W2:Y:S01]  /*0a40*/  LDS R11, [R2] ;  /* 0x00000000020b7984 */ /* 0x000ea20000000800 */
[----:B-1----:R-:W-:Y:S02]  /*0a50*/  IMAD.WIDE R4, R5, 0x4, R8 ;  /* 0x0000000405047825 */ /* 0x002fe400078e0208 */
[----:B------:R-:W-:-:S03]  /*0a60*/  ISETP.GE.AND P0, PT, R0, R7, PT ;  /* 0x000000070000720c */ /* 0x000fc60003f06270 */
[----:B--2---:R2:W-:Y:S10]  /*0a70*/  STG.E desc[UR4][R4.64], R11 ;  /* 0x0000000b04007986 */ /* 0x0045f4000c101904 */
[----:B------:R-:W-:Y:S05]  /*0a80*/  @!P0 BRA `(.L_x_45) ;  /* 0xfffffffc00e08947 */ /* 0x000fea000383ffff */
[----:B------:R-:W-:Y:S05]  /*0a90*/  EXIT ;  /* 0x000000000000794d */ /* 0x000fea0003800000 */
.L_x_46:
        /* <DEDUP_REMOVED lines=14> */
.L_x_58:


//--------------------- .text._Z23insertion_sort_segmentsPfii --------------------------
	.section	.text._Z23insertion_sort_segmentsPfii,"ax",@progbits
	.align	128
        .global         _Z23insertion_sort_segmentsPfii
        .type           _Z23insertion_sort_segmentsPfii,@function
        .size           _Z23insertion_sort_segmentsPfii,(.L_x_59 - _Z23insertion_sort_segmentsPfii)
        .other          _Z23insertion_sort_segmentsPfii,@"STO_CUDA_ENTRY STV_DEFAULT"
_Z23insertion_sort_segmentsPfii:
.text._Z23insertion_sort_segmentsPfii:
[----:B------:R-:W-:Y:S01]  /*0000*/  LDC R1, c[0x0][0x37c] ;  /* 0x0000df00ff017b82 */ /* 0x000fe20000000800 */
[----:B------:R-:W0:Y:S07]  /*0010*/  S2R R5, SR_TID.X ;  /* 0x0000000000057919 */ /* 0x000e2e0000002100 */
[----:B------:R-:W0:Y:S01]  /*0020*/  S2UR UR10, SR_CTAID.X ;  /* 0x00000000000a79c3 */ /* 0x000e220000002500 */
[----:B------:R-:W1:Y:S01]  /*0030*/  LDCU.64 UR8, c[0x0][0x358] ;  /* 0x00006b00ff0877ac */ /* 0x000e620008000a00 */
[----:B------:R-:W-:Y:S06]  /*0040*/  BSSY.RECONVERGENT B0, `(.L_x_47) ;  /* 0x0000016000007945 */ /* 0x000fec0003800200 */
[----:B------:R-:W0:Y:S02]  /*0050*/  LDC.64 R2, c[0x0][0x388] ;  /* 0x0000e200ff027b82 */ /* 0x000e240000000a00 */
[----:B0-----:R-:W-:-:S05]  /*0060*/  IMAD R0, R2, UR10, R5 ;  /* 0x0000000a02007c24 */ /* 0x001fca000f8e0205 */
[----:B------:R-:W-:-:S04]  /*0070*/  ISETP.GE.AND P0, PT, R0, R3, PT ;  /* 0x000000030000720c */ /* 0x000fc80003f06270 */
[----:B------:R-:W-:-:S13]  /*0080*/  ISETP.LT.AND P0, PT, R5, R2, !P0 ;  /* 0x000000020500720c */ /* 0x000fda0004701270 */
[----:B-1----:R-:W-:Y:S05]  /*0090*/  @!P0 BRA `(.L_x_48) ;  /* 0x0000000000408947 */ /* 0x002fea0003800000 */
[----:B------:R-:W0:Y:S01]  /*00a0*/  S2R R7, SR_CgaCtaId ;  /* 0x0000000000077919 */ /* 0x000e220000008800 */
[----:B------:R-:W1:Y:S01]  /*00b0*/  LDC R12, c[0x0][0x360] ;  /* 0x0000d800ff0c7b82 */ /* 0x000e620000000800 */
[----:B------:R-:W-:Y:S01]  /*00c0*/  MOV R4, 0x400 ;  /* 0x0000040000047802 */ /* 0x000fe20000000f00 */
[----:B------:R-:W-:-:S06]  /*00d0*/  IMAD.MOV.U32 R11, RZ, RZ, R5 ;  /* 0x000000ffff0b7224 */ /* 0x000fcc00078e0005 */
[----:B------:R-:W2:Y:S01]  /*00e0*/  LDC.64 R8, c[0x0][0x380] ;  /* 0x0000e000ff087b82 */ /* 0x000ea20000000a00 */
[----:B0-----:R-:W-:Y:S01]  /*00f0*/  LEA R10, R7, R4, 0x18 ;  /* 0x00000004070a7211 */ /* 0x001fe200078ec0ff */
[----:B------:R-:W-:-:S07]  /*0100*/  IMAD.MOV.U32 R4, RZ, RZ, R0 ;  /* 0x000000ffff047224 */ /* 0x000fce00078e0000 */
.L_x_49:
[----:B0-2---:R-:W-:-:S06]  /*0110*/  IMAD.WIDE R6, R4, 0x4, R8 ;  /* 0x0000000404067825 */ /* 0x005fcc00078e0208 */
[----:B------:R-:W2:Y:S01]  /*0120*/  LDG.E R6, desc[UR8][R6.64] ;  /* 0x0000000806067981 */ /* 0x000ea2000c1e1900 */
[----:B------:R-:W-:Y:S02]  /*0130*/  IMAD R13, R11, 0x4, R10 ;  /* 0x000000040b0d7824 */ /* 0x000fe400078e020a */
[----:B-1----:R-:W-:-:S04]  /*0140*/  IMAD.IADD R11, R12, 0x1, R11 ;  /* 0x000000010c0b7824 */ /* 0x002fc800078e020b */
[----:B------:R-:W-:Y:S01]  /*0150*/  IMAD R4, R2, UR10, R11 ;  /* 0x0000000a02047c24 */ /* 0x000fe2000f8e020b */
[----:B------:R-:W-:-:S04]  /*0160*/  ISETP.LT.AND P2, PT, R11, R2, PT ;  /* 0x000000020b00720c */ /* 0x000fc80003f41270 */
[----:B------:R-:W-:Y:S01]  /*0170*/  ISETP.GE.AND P1, PT, R4, R3, PT ;  /* 0x000000030400720c */ /* 0x000fe20003f26270 */
[----:B--2---:R0:W-:-:S12]  /*0180*/  STS [R13], R6 ;  /* 0x000000060d007388 */ /* 0x0041d80000000800 */
[----:B------:R-:W-:Y:S05]  /*0190*/  @!P1 BRA P2, `(.L_x_49) ;  /* 0xfffffffc00dc9947 */ /* 0x000fea000103ffff */
.L_x_48:
[----:B------:R-:W-:Y:S05]  /*01a0*/  BSYNC.RECONVERGENT B0 ;  /* 0x0000000000007941 */ /* 0x000fea0003800200 */
.L_x_47:
[----:B------:R-:W-:Y:S01]  /*01b0*/  BAR.SYNC.DEFER_BLOCKING 0x0 ;  /* 0x0000000000007b1d */ /* 0x000fe20000010000 */
[----:B------:R-:W-:-:S05]  /*01c0*/  ISETP.NE.AND P1, PT, R5, RZ, PT ;  /* 0x000000ff0500720c */ /* 0x000fca0003f25270 */
[----:B------:R-:W-:Y:S08]  /*01d0*/  BSSY.RECONVERGENT B0, `(.L_x_50) ;  /* 0x000001e000007945 */ /* 0x000ff00003800200 */
[----:B------:R-:W-:Y:S05]  /*01e0*/  @P1 BRA `(.L_x_51) ;  /* 0x0000000000701947 */ /* 0x000fea0003800000 */
[----:B------:R-:W-:Y:S02]  /*01f0*/  IMAD R4, R2, UR10, R2 ;  /* 0x0000000a02047c24 */ /* 0x000fe4000f8e0202 */
[----:B0-----:R-:W-:-:S03]  /*0200*/  IMAD R6, RZ, RZ, -UR10 ;  /* 0x8000000aff067e24 */ /* 0x001fc6000f8e02ff */
[----:B------:R-:W-:-:S05]  /*0210*/  VIMNMX R3, PT, PT, R4, R3, PT ;  /* 0x0000000304037248 */ /* 0x000fca0003fe0100 */
[----:B------:R-:W-:-:S05]  /*0220*/  IMAD R3, R2, R6, R3 ;  /* 0x0000000602037224 */ /* 0x000fca00078e0203 */
[----:B------:R-:W-:-:S13]  /*0230*/  ISETP.GE.AND P1, PT, R3, 0x2, PT ;  /* 0x000000020300780c */ /* 0x000fda0003f26270 */
[----:B------:R-:W-:Y:S05]  /*0240*/  @!P1 BRA `(.L_x_51) ;  /* 0x0000000000589947 */ /* 0x000fea0003800000 */
[----:B------:R-:W0:Y:S01]  /*0250*/  S2UR UR5, SR_CgaCtaId ;  /* 0x00000000000579c3 */ /* 0x000e220000008800 */
[----:B------:R-:W-:Y:S02]  /*0260*/  UMOV UR4, 0x400 ;  /* 0x0000040000047882 */ /* 0x000fe40000000000 */
[----:B0-----:R-:W-:-:S03]  /*0270*/  ULEA UR7, UR5, UR4, 0x18 ;  /* 0x0000000405077291 */ /* 0x001fc6000f8ec0ff */
[----:B------:R-:W-:-:S09]  /*0280*/  UMOV UR5, 0x1 ;  /* 0x0000000100057882 */ /* 0x000fd20000000000 */
.L_x_54:
[----:B------:R-:W-:-:S09]  /*0290*/  ULEA UR4, UR5, UR7, 0x2 ;  /* 0x0000000705047291 */ /* 0x000fd2000f8e10ff */
[----:B-1----:R-:W0:Y:S01]  /*02a0*/  LDS R2, [UR4] ;  /* 0x00000004ff027984 */ /* 0x002e220008000800 */
[----:B------:R-:W-:Y:S01]  /*02b0*/  UMOV UR4, UR5 ;  /* 0x0000000500047c82 */ /* 0x000fe20008000000 */
[----:B------:R-:W-:-:S06]  /*02c0*/  UIADD3 UR5, UPT, UPT, UR5, 0x1, URZ ;  /* 0x0000000105057890 */ /* 0x000fcc000fffe0ff */
[----:B------:R-:W-:-:S13]  /*02d0*/  ISETP.NE.AND P2, PT, R3, UR5, PT ;  /* 0x0000000503007c0c */ /* 0x000fda000bf45270 */
.L_x_53:
[----:B------:R-:W-:-:S09]  /*02e0*/  ULEA UR6, UR4, UR7, 0x2 ;  /* 0x0000000704067291 */ /* 0x000fd2000f8e10ff */
[----:B------:R-:W0:Y:S02]  /*02f0*/  LDS R7, [UR6+-0x4] ;  /* 0xfffffc06ff077984 */ /* 0x000e240008000800 */
[----:B0-----:R-:W-:-:S13]  /*0300*/  FSETP.GT.AND P1, PT, R7, R2, PT ;  /* 0x000000020700720b */ /* 0x001fda0003f24000 */
[----:B------:R-:W-:Y:S05]  /*0310*/  @!P1 BRA `(.L_x_52) ;  /* 0x0000000000189947 */ /* 0x000fea0003800000 */
[----:B------:R-:W-:Y:S01]  /*0320*/  UISETP.GT.AND UP0, UPT, UR4, 0x1, UPT ;  /* 0x000000010400788c */ /* 0x000fe2000bf04270 */
[----:B------:R1:W-:Y:S01]  /*0330*/  STS [UR6], R7 ;  /* 0x00000007ff007988 */ /* 0x0003e20008000806 */
[----:B------:R-:W-:-:S07]  /*0340*/  UIADD3 UR6, UPT, UPT, UR4, -0x1, URZ ;  /* 0xffffffff04067890 */ /* 0x000fce000fffe0ff */
[----:B------:R-:W-:Y:S01]  /*0350*/  UMOV UR4, UR6 ;  /* 0x0000000600047c82 */ /* 0x000fe20008000000 */
[----:B-1----:R-:W-:Y:S05]  /*0360*/  BRA.U UP0, `(.L_x_53) ;  /* 0xfffffffd00dc7547 */ /* 0x002fea000b83ffff */
[----:B------:R-:W-:-:S05]  /*0370*/  UMOV UR4, URZ ;  /* 0x000000ff00047c82 */ /* 0x000fca0008000000 */
.L_x_52:
[----:B------:R-:W-:-:S09]  /*0380*/  ULEA UR4, UR4, UR7, 0x2 ;  /* 0x0000000704047291 */ /* 0x000fd2000f8e10ff */
[----:B------:R1:W-:Y:S01]  /*0390*/  STS [UR4], R2 ;  /* 0x00000002ff007988 */ /* 0x0003e20008000804 */
[----:B------:R-:W-:Y:S05]  /*03a0*/  @P2 BRA `(.L_x_54) ;  /* 0xfffffffc00b82947 */ /* 0x000fea000383ffff */
.L_x_51:
[----:B------:R-:W-:Y:S05]  /*03b0*/  BSYNC.RECONVERGENT B0 ;  /* 0x0000000000007941 */ /* 0x000fea0003800200 */
.L_x_50:
[----:B------:R-:W-:Y:S06]  /*03c0*/  BAR.SYNC.DEFER_BLOCKING 0x0 ;  /* 0x0000000000007b1d */ /* 0x000fec0000010000 */
[----:B------:R-:W-:Y:S05]  /*03d0*/  @!P0 EXIT ;  /* 0x000000000000894d */ /* 0x000fea0003800000 */
[----:B------:R-:W2:Y:S01]  /*03e0*/  S2UR UR5, SR_CgaCtaId ;  /* 0x00000000000579c3 */ /* 0x000ea20000008800 */
[----:B------:R-:W-:Y:S01]  /*03f0*/  UMOV UR4, 0x400 ;  /* 0x0000040000047882 */ /* 0x000fe20000000000 */
[----:B------:R-:W3:Y:S06]  /*0400*/  LDCU UR6, c[0x0][0x360] ;  /* 0x00006c00ff0677ac */ /* 0x000eec0008000800 */
[----:B0-----:R-:W0:Y:S08]  /*0410*/  LDC.64 R6, c[0x0][0x380] ;  /* 0x0000e000ff067b82 */ /* 0x001e300000000a00 */
[----:B------:R-:W4:Y:S01]  /*0420*/  LDC.64 R10, c[0x0][0x388] ;  /* 0x0000e200ff0a7b82 */ /* 0x000f220000000a00 */
[----:B--23--:R-:W-:-:S12]  /*0430*/  ULEA UR4, UR5, UR4, 0x18 ;  /* 0x0000000405047291 */ /* 0x00cfd8000f8ec0ff */
.L_x_55:
[----:B------:R-:W-:Y:S01]  /*0440*/  LEA R4, R5, UR4, 0x2 ;  /* 0x0000000405047c11 */ /* 0x000fe2000f8e10ff */
[----:B012---:R-:W-:-:S04]  /*0450*/  IMAD.WIDE R2, R0, 0x4, R6 ;  /* 0x0000000400027825 */ /* 0x007fc800078e0206 */
[----:B------:R-:W0:Y:S01]  /*0460*/  LDS R9, [R4] ;  /* 0x0000000004097984 */ /* 0x000e220000000800 */
[----:B------:R-:W-:-:S04]  /*0470*/  VIADD R5, R5, UR6 ;  /* 0x0000000605057c36 */ /* 0x000fc80008000000 */
[----:B----4-:R-:W-:Y:S01]  /*0480*/  IMAD R0, R10, UR10, R5 ;  /* 0x0000000a0a007c24 */ /* 0x010fe2000f8e0205 */
[----:B------:R-:W-:-:S04]  /*0490*/  ISETP.LT.AND P1, PT, R5, R10, PT ;  /* 0x0000000a0500720c */ /* 0x000fc80003f21270 */
[----:B------:R-:W-:Y:S01]  /*04a0*/  ISETP.GE.AND P0, PT, R0, R11, PT ;  /* 0x0000000b0000720c */ /* 0x000fe20003f06270 */
[----:B0-----:R2:W-:-:S12]  /*04b0*/  STG.E desc[UR8][R2.64], R9 ;  /* 0x0000000902007986 */ /* 0x0015d8000c101908 */
[----:B------:R-:W-:Y:S05]  /*04c0*/  @!P0 BRA P1, `(.L_x_55) ;  /* 0xfffffffc00dc8947 */ /* 0x000fea000083ffff */
[----:B------:R-:W-:Y:S05]  /*04d0*/  EXIT ;  /* 0x000000000000794d */ /* 0x000fea0003800000 */
.L_x_56:
        /* <DEDUP_REMOVED lines=10> */
.L_x_59:


//--------------------- .nv.shared._Z20merge_large_segmentsPKfPfii --------------------------
	.section	.nv.shared._Z20merge_large_segmentsPKfPfii,"aw",@nobits
	.sectionflags	@""
	.align	16
	.zero		1024


//--------------------- .nv.shared.reserved.0     --------------------------
	.section	.nv.shared.reserved.0,"aw",@nobits
	.weak		__nv_reservedSMEM_offset_0_alias
	.size		__nv_reservedSMEM_offset_0_alias, 0, 64
	.other		__nv_reservedSMEM_offset_0_alias,@"STO_CUDA_RESERVED_SHARED STV_DEFAULT"
__nv_reservedSMEM_offset_0_alias:
	.zero		0
	.zero		64


//--------------------- .nv.shared._Z14merge_segmentsPKfPfii --------------------------
	.section	.nv.shared._Z14merge_segmentsPKfPfii,"aw",@nobits
	.sectionflags	@""
	.align	16
	.zero		1024


//--------------------- .nv.shared._Z23insertion_sort_segmentsPfii --------------------------
	.section	.nv.shared._Z23insertion_sort_segmentsPfii,"aw",@nobits
	.sectionflags	@""
	.align	16
	.zero		1024


//--------------------- .nv.constant0._Z20merge_large_segmentsPKfPfii --------------------------
	.section	.nv.constant0._Z20merge_large_segmentsPKfPfii,"a",@progbits
	.sectionflags	@""
	.align	4
.nv.constant0._Z20merge_large_segmentsPKfPfii:
	.zero		920


//--------------------- .nv.constant0._Z14merge_segmentsPKfPfii --------------------------
	.section	.nv.constant0._Z14merge_segmentsPKfPfii,"a",@progbits
	.sectionflags	@""
	.align	4
.nv.constant0._Z14merge_segmentsPKfPfii:
	.zero		920


//--------------------- .nv.constant0._Z23insertion_sort_segmentsPfii --------------------------
	.section	.nv.constant0._Z23insertion_sort_segmentsPfii,"a",@progbits
	.sectionflags	@""
	.align	4
.nv.constant0._Z23insertion_sort_segmentsPfii:
	.zero		912


//--------------------- SYMBOLS --------------------------

	.type		.nv.reservedSmem.offset0,@object
	.size		.nv.reservedSmem.offset0,0x4
	.type		.nv.reservedSmem.cap,@object
	.size		.nv.reservedSmem.cap,0x4
